//
// Generated by NVIDIA NVVM Compiler
//
// Compiler Build ID: CL-36424714
// Cuda compilation tools, release 13.0, V13.0.88
// Based on NVVM 20.0.0
//

.version 9.0
.target sm_100
.address_size 64

	// .globl	_Z22flashAttentionBackwardPfS_S_S_S_S_S_S_iif
.extern .shared .align 16 .b8 shared_mem[];

.visible .entry _Z22flashAttentionBackwardPfS_S_S_S_S_S_S_iif(
	.param .u64 .ptr .align 1 _Z22flashAttentionBackwardPfS_S_S_S_S_S_S_iif_param_0,
	.param .u64 .ptr .align 1 _Z22flashAttentionBackwardPfS_S_S_S_S_S_S_iif_param_1,
	.param .u64 .ptr .align 1 _Z22flashAttentionBackwardPfS_S_S_S_S_S_S_iif_param_2,
	.param .u64 .ptr .align 1 _Z22flashAttentionBackwardPfS_S_S_S_S_S_S_iif_param_3,
	.param .u64 .ptr .align 1 _Z22flashAttentionBackwardPfS_S_S_S_S_S_S_iif_param_4,
	.param .u64 .ptr .align 1 _Z22flashAttentionBackwardPfS_S_S_S_S_S_S_iif_param_5,
	.param .u64 .ptr .align 1 _Z22flashAttentionBackwardPfS_S_S_S_S_S_S_iif_param_6,
	.param .u64 .ptr .align 1 _Z22flashAttentionBackwardPfS_S_S_S_S_S_S_iif_param_7,
	.param .u32 _Z22flashAttentionBackwardPfS_S_S_S_S_S_S_iif_param_8,
	.param .u32 _Z22flashAttentionBackwardPfS_S_S_S_S_S_S_iif_param_9,
	.param .f32 _Z22flashAttentionBackwardPfS_S_S_S_S_S_S_iif_param_10
)
{
	.reg .pred 	%p<36>;
	.reg .b32 	%r<232>;
	.reg .b32 	%f<359>;
	.reg .b64 	%rd<168>;

	ld.param.u64 	%rd15, [_Z22flashAttentionBackwardPfS_S_S_S_S_S_S_iif_param_0];
	ld.param.u64 	%rd16, [_Z22flashAttentionBackwardPfS_S_S_S_S_S_S_iif_param_1];
	ld.param.u64 	%rd17, [_Z22flashAttentionBackwardPfS_S_S_S_S_S_S_iif_param_2];
	ld.param.u64 	%rd18, [_Z22flashAttentionBackwardPfS_S_S_S_S_S_S_iif_param_3];
	ld.param.u64 	%rd19, [_Z22flashAttentionBackwardPfS_S_S_S_S_S_S_iif_param_4];
	ld.param.u64 	%rd12, [_Z22flashAttentionBackwardPfS_S_S_S_S_S_S_iif_param_5];
	ld.param.u64 	%rd13, [_Z22flashAttentionBackwardPfS_S_S_S_S_S_S_iif_param_6];
	ld.param.u64 	%rd14, [_Z22flashAttentionBackwardPfS_S_S_S_S_S_S_iif_param_7];
	ld.param.u32 	%r115, [_Z22flashAttentionBackwardPfS_S_S_S_S_S_S_iif_param_8];
	ld.param.u32 	%r116, [_Z22flashAttentionBackwardPfS_S_S_S_S_S_S_iif_param_9];
	ld.param.f32 	%f51, [_Z22flashAttentionBackwardPfS_S_S_S_S_S_S_iif_param_10];
	cvta.to.global.u64 	%rd1, %rd18;
	cvta.to.global.u64 	%rd2, %rd17;
	cvta.to.global.u64 	%rd3, %rd16;
	cvta.to.global.u64 	%rd4, %rd15;
	cvta.to.global.u64 	%rd5, %rd19;
	mov.u32 	%r117, %ctaid.y;
	mov.u32 	%r118, %ntid.y;
	mul.lo.s32 	%r1, %r117, %r118;
	mov.u32 	%r2, %tid.y;
	add.s32 	%r3, %r1, %r2;
	mov.u32 	%r119, %ctaid.x;
	mov.u32 	%r4, %ntid.x;
	mov.u32 	%r5, %tid.x;
	mad.lo.s32 	%r6, %r119, %r4, %r5;
	max.s32 	%r120, %r3, %r6;
	setp.ge.s32 	%p1, %r120, %r115;
	@%p1 bra 	$L__BB0_50;
	setp.lt.s32 	%p2, %r116, 1;
	mov.f32 	%f333, 0f00000000;
	@%p2 bra 	$L__BB0_14;
	mul.lo.s32 	%r7, %r116, %r3;
	mul.lo.s32 	%r8, %r116, %r6;
	add.s32 	%r122, %r116, -1;
	and.b32  	%r9, %r116, 15;
	setp.lt.u32 	%p3, %r122, 15;
	mov.f32 	%f333, 0f00000000;
	mov.b32 	%r200, 0;
	@%p3 bra 	$L__BB0_5;
	and.b32  	%r200, %r116, 2147483632;
	neg.s32 	%r198, %r200;
	mul.wide.u32 	%rd20, %r7, 4;
	add.s64 	%rd21, %rd20, %rd4;
	add.s64 	%rd166, %rd21, 32;
	mov.f32 	%f333, 0f00000000;
	mov.u32 	%r197, %r8;
$L__BB0_4:
	.pragma "nounroll";
	mul.wide.s32 	%rd22, %r197, 4;
	add.s64 	%rd23, %rd1, %rd22;
	ld.global.f32 	%f56, [%rd166+-32];
	ld.global.f32 	%f57, [%rd23];
	fma.rn.f32 	%f58, %f56, %f57, %f333;
	ld.global.f32 	%f59, [%rd166+-28];
	ld.global.f32 	%f60, [%rd23+4];
	fma.rn.f32 	%f61, %f59, %f60, %f58;
	ld.global.f32 	%f62, [%rd166+-24];
	ld.global.f32 	%f63, [%rd23+8];
	fma.rn.f32 	%f64, %f62, %f63, %f61;
	ld.global.f32 	%f65, [%rd166+-20];
	ld.global.f32 	%f66, [%rd23+12];
	fma.rn.f32 	%f67, %f65, %f66, %f64;
	ld.global.f32 	%f68, [%rd166+-16];
	ld.global.f32 	%f69, [%rd23+16];
	fma.rn.f32 	%f70, %f68, %f69, %f67;
	ld.global.f32 	%f71, [%rd166+-12];
	ld.global.f32 	%f72, [%rd23+20];
	fma.rn.f32 	%f73, %f71, %f72, %f70;
	ld.global.f32 	%f74, [%rd166+-8];
	ld.global.f32 	%f75, [%rd23+24];
	fma.rn.f32 	%f76, %f74, %f75, %f73;
	ld.global.f32 	%f77, [%rd166+-4];
	ld.global.f32 	%f78, [%rd23+28];
	fma.rn.f32 	%f79, %f77, %f78, %f76;
	ld.global.f32 	%f80, [%rd166];
	ld.global.f32 	%f81, [%rd23+32];
	fma.rn.f32 	%f82, %f80, %f81, %f79;
	ld.global.f32 	%f83, [%rd166+4];
	ld.global.f32 	%f84, [%rd23+36];
	fma.rn.f32 	%f85, %f83, %f84, %f82;
	ld.global.f32 	%f86, [%rd166+8];
	ld.global.f32 	%f87, [%rd23+40];
	fma.rn.f32 	%f88, %f86, %f87, %f85;
	ld.global.f32 	%f89, [%rd166+12];
	ld.global.f32 	%f90, [%rd23+44];
	fma.rn.f32 	%f91, %f89, %f90, %f88;
	ld.global.f32 	%f92, [%rd166+16];
	ld.global.f32 	%f93, [%rd23+48];
	fma.rn.f32 	%f94, %f92, %f93, %f91;
	ld.global.f32 	%f95, [%rd166+20];
	ld.global.f32 	%f96, [%rd23+52];
	fma.rn.f32 	%f97, %f95, %f96, %f94;
	ld.global.f32 	%f98, [%rd166+24];
	ld.global.f32 	%f99, [%rd23+56];
	fma.rn.f32 	%f100, %f98, %f99, %f97;
	ld.global.f32 	%f101, [%rd166+28];
	ld.global.f32 	%f102, [%rd23+60];
	fma.rn.f32 	%f333, %f101, %f102, %f100;
	add.s32 	%r198, %r198, 16;
	add.s64 	%rd166, %rd166, 64;
	add.s32 	%r197, %r197, 16;
	setp.ne.s32 	%p4, %r198, 0;
	@%p4 bra 	$L__BB0_4;
$L__BB0_5:
	setp.eq.s32 	%p5, %r9, 0;
	@%p5 bra 	$L__BB0_14;
	and.b32  	%r17, %r116, 7;
	setp.lt.u32 	%p6, %r9, 8;
	@%p6 bra 	$L__BB0_8;
	add.s32 	%r123, %r200, %r7;
	mul.wide.u32 	%rd24, %r123, 4;
	add.s64 	%rd25, %rd4, %rd24;
	ld.global.f32 	%f104, [%rd25];
	add.s32 	%r124, %r200, %r8;
	mul.wide.s32 	%rd26, %r124, 4;
	add.s64 	%rd27, %rd1, %rd26;
	ld.global.f32 	%f105, [%rd27];
	fma.rn.f32 	%f106, %f104, %f105, %f333;
	cvt.u64.u32 	%rd28, %r7;
	cvt.u64.u32 	%rd29, %r200;
	add.s64 	%rd30, %rd29, %rd28;
	shl.b64 	%rd31, %rd30, 2;
	add.s64 	%rd32, %rd4, %rd31;
	ld.global.f32 	%f107, [%rd32+4];
	ld.global.f32 	%f108, [%rd27+4];
	fma.rn.f32 	%f109, %f107, %f108, %f106;
	ld.global.f32 	%f110, [%rd32+8];
	ld.global.f32 	%f111, [%rd27+8];
	fma.rn.f32 	%f112, %f110, %f111, %f109;
	ld.global.f32 	%f113, [%rd32+12];
	ld.global.f32 	%f114, [%rd27+12];
	fma.rn.f32 	%f115, %f113, %f114, %f112;
	ld.global.f32 	%f116, [%rd32+16];
	ld.global.f32 	%f117, [%rd27+16];
	fma.rn.f32 	%f118, %f116, %f117, %f115;
	ld.global.f32 	%f119, [%rd32+20];
	ld.global.f32 	%f120, [%rd27+20];
	fma.rn.f32 	%f121, %f119, %f120, %f118;
	ld.global.f32 	%f122, [%rd32+24];
	ld.global.f32 	%f123, [%rd27+24];
	fma.rn.f32 	%f124, %f122, %f123, %f121;
	ld.global.f32 	%f125, [%rd32+28];
	ld.global.f32 	%f126, [%rd27+28];
	fma.rn.f32 	%f333, %f125, %f126, %f124;
	add.s32 	%r200, %r200, 8;
$L__BB0_8:
	setp.eq.s32 	%p7, %r17, 0;
	@%p7 bra 	$L__BB0_14;
	and.b32  	%r20, %r116, 3;
	setp.lt.u32 	%p8, %r17, 4;
	@%p8 bra 	$L__BB0_11;
	add.s32 	%r125, %r200, %r7;
	mul.wide.u32 	%rd33, %r125, 4;
	add.s64 	%rd34, %rd4, %rd33;
	ld.global.f32 	%f128, [%rd34];
	add.s32 	%r126, %r200, %r8;
	mul.wide.s32 	%rd35, %r126, 4;
	add.s64 	%rd36, %rd1, %rd35;
	ld.global.f32 	%f129, [%rd36];
	fma.rn.f32 	%f130, %f128, %f129, %f333;
	cvt.u64.u32 	%rd37, %r7;
	cvt.u64.u32 	%rd38, %r200;
	add.s64 	%rd39, %rd38, %rd37;
	shl.b64 	%rd40, %rd39, 2;
	add.s64 	%rd41, %rd4, %rd40;
	ld.global.f32 	%f131, [%rd41+4];
	ld.global.f32 	%f132, [%rd36+4];
	fma.rn.f32 	%f133, %f131, %f132, %f130;
	ld.global.f32 	%f134, [%rd41+8];
	ld.global.f32 	%f135, [%rd36+8];
	fma.rn.f32 	%f136, %f134, %f135, %f133;
	ld.global.f32 	%f137, [%rd41+12];
	ld.global.f32 	%f138, [%rd36+12];
	fma.rn.f32 	%f333, %f137, %f138, %f136;
	add.s32 	%r200, %r200, 4;
$L__BB0_11:
	setp.eq.s32 	%p9, %r20, 0;
	@%p9 bra 	$L__BB0_14;
	add.s32 	%r203, %r200, %r8;
	add.s32 	%r127, %r200, %r7;
	mul.wide.u32 	%rd42, %r127, 4;
	add.s64 	%rd167, %rd4, %rd42;
	neg.s32 	%r202, %r20;
$L__BB0_13:
	.pragma "nounroll";
	mul.wide.s32 	%rd43, %r203, 4;
	add.s64 	%rd44, %rd1, %rd43;
	ld.global.f32 	%f139, [%rd167];
	ld.global.f32 	%f140, [%rd44];
	fma.rn.f32 	%f333, %f139, %f140, %f333;
	add.s32 	%r203, %r203, 1;
	add.s64 	%rd167, %rd167, 4;
	add.s32 	%r202, %r202, 1;
	setp.ne.s32 	%p10, %r202, 0;
	@%p10 bra 	$L__BB0_13;
$L__BB0_14:
	mad.lo.s32 	%r128, %r115, %r3, %r6;
	mul.wide.s32 	%rd45, %r128, 4;
	add.s64 	%rd46, %rd5, %rd45;
	ld.global.f32 	%f141, [%rd46];
	mul.f32 	%f142, %f333, %f141;
	mul.lo.s32 	%r29, %r2, %r4;
	add.s32 	%r129, %r29, %r5;
	shl.b32 	%r130, %r129, 2;
	mov.u32 	%r131, shared_mem;
	add.s32 	%r132, %r131, %r130;
	st.shared.f32 	[%r132], %f142;
	bar.sync 	0;
	setp.ge.s32 	%p11, %r6, %r116;
	@%p11 bra 	$L__BB0_50;
	add.s32 	%r30, %r115, -1;
	and.b32  	%r31, %r115, 15;
	setp.lt.u32 	%p12, %r30, 15;
	mov.f32 	%f342, 0f00000000;
	mov.b32 	%r208, 0;
	@%p12 bra 	$L__BB0_18;
	and.b32  	%r208, %r115, 2147483632;
	neg.s32 	%r206, %r208;
	shl.b32 	%r34, %r116, 4;
	shl.b32 	%r134, %r29, 2;
	mov.u32 	%r135, shared_mem;
	add.s32 	%r136, %r134, %r135;
	add.s32 	%r204, %r136, 32;
	mov.f32 	%f342, 0f00000000;
	mul.wide.s32 	%rd49, %r116, 4;
	mov.u32 	%r205, %r6;
$L__BB0_17:
	.pragma "nounroll";
	ld.shared.f32 	%f146, [%r204+-32];
	mul.wide.s32 	%rd47, %r205, 4;
	add.s64 	%rd48, %rd2, %rd47;
	ld.global.f32 	%f147, [%rd48];
	fma.rn.f32 	%f148, %f146, %f147, %f342;
	ld.shared.f32 	%f149, [%r204+-28];
	add.s64 	%rd50, %rd48, %rd49;
	ld.global.f32 	%f150, [%rd50];
	fma.rn.f32 	%f151, %f149, %f150, %f148;
	ld.shared.f32 	%f152, [%r204+-24];
	add.s64 	%rd51, %rd50, %rd49;
	ld.global.f32 	%f153, [%rd51];
	fma.rn.f32 	%f154, %f152, %f153, %f151;
	ld.shared.f32 	%f155, [%r204+-20];
	add.s64 	%rd52, %rd51, %rd49;
	ld.global.f32 	%f156, [%rd52];
	fma.rn.f32 	%f157, %f155, %f156, %f154;
	ld.shared.f32 	%f158, [%r204+-16];
	add.s64 	%rd53, %rd52, %rd49;
	ld.global.f32 	%f159, [%rd53];
	fma.rn.f32 	%f160, %f158, %f159, %f157;
	ld.shared.f32 	%f161, [%r204+-12];
	add.s64 	%rd54, %rd53, %rd49;
	ld.global.f32 	%f162, [%rd54];
	fma.rn.f32 	%f163, %f161, %f162, %f160;
	ld.shared.f32 	%f164, [%r204+-8];
	add.s64 	%rd55, %rd54, %rd49;
	ld.global.f32 	%f165, [%rd55];
	fma.rn.f32 	%f166, %f164, %f165, %f163;
	ld.shared.f32 	%f167, [%r204+-4];
	add.s64 	%rd56, %rd55, %rd49;
	ld.global.f32 	%f168, [%rd56];
	fma.rn.f32 	%f169, %f167, %f168, %f166;
	ld.shared.f32 	%f170, [%r204];
	add.s64 	%rd57, %rd56, %rd49;
	ld.global.f32 	%f171, [%rd57];
	fma.rn.f32 	%f172, %f170, %f171, %f169;
	ld.shared.f32 	%f173, [%r204+4];
	add.s64 	%rd58, %rd57, %rd49;
	ld.global.f32 	%f174, [%rd58];
	fma.rn.f32 	%f175, %f173, %f174, %f172;
	ld.shared.f32 	%f176, [%r204+8];
	add.s64 	%rd59, %rd58, %rd49;
	ld.global.f32 	%f177, [%rd59];
	fma.rn.f32 	%f178, %f176, %f177, %f175;
	ld.shared.f32 	%f179, [%r204+12];
	add.s64 	%rd60, %rd59, %rd49;
	ld.global.f32 	%f180, [%rd60];
	fma.rn.f32 	%f181, %f179, %f180, %f178;
	ld.shared.f32 	%f182, [%r204+16];
	add.s64 	%rd61, %rd60, %rd49;
	ld.global.f32 	%f183, [%rd61];
	fma.rn.f32 	%f184, %f182, %f183, %f181;
	ld.shared.f32 	%f185, [%r204+20];
	add.s64 	%rd62, %rd61, %rd49;
	ld.global.f32 	%f186, [%rd62];
	fma.rn.f32 	%f187, %f185, %f186, %f184;
	ld.shared.f32 	%f188, [%r204+24];
	add.s64 	%rd63, %rd62, %rd49;
	ld.global.f32 	%f189, [%rd63];
	fma.rn.f32 	%f190, %f188, %f189, %f187;
	ld.shared.f32 	%f191, [%r204+28];
	add.s64 	%rd64, %rd63, %rd49;
	ld.global.f32 	%f192, [%rd64];
	fma.rn.f32 	%f342, %f191, %f192, %f190;
	add.s32 	%r206, %r206, 16;
	add.s32 	%r205, %r205, %r34;
	add.s32 	%r204, %r204, 64;
	setp.ne.s32 	%p13, %r206, 0;
	@%p13 bra 	$L__BB0_17;
$L__BB0_18:
	setp.eq.s32 	%p14, %r31, 0;
	@%p14 bra 	$L__BB0_27;
	and.b32  	%r43, %r115, 7;
	setp.lt.u32 	%p15, %r31, 8;
	@%p15 bra 	$L__BB0_21;
	add.s32 	%r137, %r208, %r29;
	shl.b32 	%r138, %r137, 2;
	mov.u32 	%r139, shared_mem;
	add.s32 	%r140, %r139, %r138;
	ld.shared.f32 	%f194, [%r140];
	mad.lo.s32 	%r141, %r208, %r116, %r6;
	mul.wide.s32 	%rd65, %r141, 4;
	add.s64 	%rd66, %rd2, %rd65;
	ld.global.f32 	%f195, [%rd66];
	fma.rn.f32 	%f196, %f194, %f195, %f342;
	ld.shared.f32 	%f197, [%r140+4];
	mul.wide.s32 	%rd67, %r116, 4;
	add.s64 	%rd68, %rd66, %rd67;
	ld.global.f32 	%f198, [%rd68];
	fma.rn.f32 	%f199, %f197, %f198, %f196;
	ld.shared.f32 	%f200, [%r140+8];
	add.s64 	%rd69, %rd68, %rd67;
	ld.global.f32 	%f201, [%rd69];
	fma.rn.f32 	%f202, %f200, %f201, %f199;
	ld.shared.f32 	%f203, [%r140+12];
	add.s64 	%rd70, %rd69, %rd67;
	ld.global.f32 	%f204, [%rd70];
	fma.rn.f32 	%f205, %f203, %f204, %f202;
	ld.shared.f32 	%f206, [%r140+16];
	add.s64 	%rd71, %rd70, %rd67;
	ld.global.f32 	%f207, [%rd71];
	fma.rn.f32 	%f208, %f206, %f207, %f205;
	ld.shared.f32 	%f209, [%r140+20];
	add.s64 	%rd72, %rd71, %rd67;
	ld.global.f32 	%f210, [%rd72];
	fma.rn.f32 	%f211, %f209, %f210, %f208;
	ld.shared.f32 	%f212, [%r140+24];
	add.s64 	%rd73, %rd72, %rd67;
	ld.global.f32 	%f213, [%rd73];
	fma.rn.f32 	%f214, %f212, %f213, %f211;
	ld.shared.f32 	%f215, [%r140+28];
	add.s64 	%rd74, %rd73, %rd67;
	ld.global.f32 	%f216, [%rd74];
	fma.rn.f32 	%f342, %f215, %f216, %f214;
	add.s32 	%r208, %r208, 8;
$L__BB0_21:
	setp.eq.s32 	%p16, %r43, 0;
	@%p16 bra 	$L__BB0_27;
	and.b32  	%r46, %r115, 3;
	setp.lt.u32 	%p17, %r43, 4;
	@%p17 bra 	$L__BB0_24;
	add.s32 	%r142, %r208, %r29;
	shl.b32 	%r143, %r142, 2;
	mov.u32 	%r144, shared_mem;
	add.s32 	%r145, %r144, %r143;
	ld.shared.f32 	%f218, [%r145];
	mad.lo.s32 	%r146, %r208, %r116, %r6;
	mul.wide.s32 	%rd75, %r146, 4;
	add.s64 	%rd76, %rd2, %rd75;
	ld.global.f32 	%f219, [%rd76];
	fma.rn.f32 	%f220, %f218, %f219, %f342;
	ld.shared.f32 	%f221, [%r145+4];
	mul.wide.s32 	%rd77, %r116, 4;
	add.s64 	%rd78, %rd76, %rd77;
	ld.global.f32 	%f222, [%rd78];
	fma.rn.f32 	%f223, %f221, %f222, %f220;
	ld.shared.f32 	%f224, [%r145+8];
	add.s64 	%rd79, %rd78, %rd77;
	ld.global.f32 	%f225, [%rd79];
	fma.rn.f32 	%f226, %f224, %f225, %f223;
	ld.shared.f32 	%f227, [%r145+12];
	add.s64 	%rd80, %rd79, %rd77;
	ld.global.f32 	%f228, [%rd80];
	fma.rn.f32 	%f342, %f227, %f228, %f226;
	add.s32 	%r208, %r208, 4;
$L__BB0_24:
	setp.eq.s32 	%p18, %r46, 0;
	@%p18 bra 	$L__BB0_27;
	mad.lo.s32 	%r212, %r208, %r116, %r6;
	add.s32 	%r147, %r208, %r29;
	shl.b32 	%r148, %r147, 2;
	mov.u32 	%r149, shared_mem;
	add.s32 	%r211, %r149, %r148;
	neg.s32 	%r210, %r46;
$L__BB0_26:
	.pragma "nounroll";
	ld.shared.f32 	%f229, [%r211];
	mul.wide.s32 	%rd81, %r212, 4;
	add.s64 	%rd82, %rd2, %rd81;
	ld.global.f32 	%f230, [%rd82];
	fma.rn.f32 	%f342, %f229, %f230, %f342;
	add.s32 	%r212, %r212, %r116;
	add.s32 	%r211, %r211, 4;
	add.s32 	%r210, %r210, 1;
	setp.ne.s32 	%p19, %r210, 0;
	@%p19 bra 	$L__BB0_26;
$L__BB0_27:
	mul.f32 	%f233, %f51, %f342;
	mad.lo.s32 	%r58, %r116, %r3, %r6;
	cvta.to.global.u64 	%rd83, %rd12;
	mul.wide.s32 	%rd84, %r58, 4;
	add.s64 	%rd85, %rd83, %rd84;
	st.global.f32 	[%rd85], %f233;
	and.b32  	%r59, %r115, 7;
	setp.lt.u32 	%p20, %r30, 7;
	mov.f32 	%f350, 0f00000000;
	mov.b32 	%r217, 0;
	@%p20 bra 	$L__BB0_30;
	and.b32  	%r217, %r115, 2147483640;
	neg.s32 	%r215, %r217;
	shl.b32 	%r62, %r116, 3;
	shl.b32 	%r151, %r2, 2;
	mov.u32 	%r152, shared_mem;
	add.s32 	%r213, %r152, %r151;
	shl.b32 	%r64, %r4, 5;
	shl.b32 	%r65, %r4, 2;
	mov.f32 	%f350, 0f00000000;
	mul.wide.s32 	%rd88, %r116, 4;
	mov.u32 	%r214, %r6;
$L__BB0_29:
	.pragma "nounroll";
	ld.shared.f32 	%f235, [%r213];
	mul.wide.s32 	%rd86, %r214, 4;
	add.s64 	%rd87, %rd3, %rd86;
	ld.global.f32 	%f236, [%rd87];
	fma.rn.f32 	%f237, %f235, %f236, %f350;
	add.s32 	%r153, %r213, %r65;
	ld.shared.f32 	%f238, [%r153];
	add.s64 	%rd89, %rd87, %rd88;
	ld.global.f32 	%f239, [%rd89];
	fma.rn.f32 	%f240, %f238, %f239, %f237;
	add.s32 	%r154, %r153, %r65;
	ld.shared.f32 	%f241, [%r154];
	add.s64 	%rd90, %rd89, %rd88;
	ld.global.f32 	%f242, [%rd90];
	fma.rn.f32 	%f243, %f241, %f242, %f240;
	add.s32 	%r155, %r154, %r65;
	ld.shared.f32 	%f244, [%r155];
	add.s64 	%rd91, %rd90, %rd88;
	ld.global.f32 	%f245, [%rd91];
	fma.rn.f32 	%f246, %f244, %f245, %f243;
	add.s32 	%r156, %r155, %r65;
	ld.shared.f32 	%f247, [%r156];
	add.s64 	%rd92, %rd91, %rd88;
	ld.global.f32 	%f248, [%rd92];
	fma.rn.f32 	%f249, %f247, %f248, %f246;
	add.s32 	%r157, %r156, %r65;
	ld.shared.f32 	%f250, [%r157];
	add.s64 	%rd93, %rd92, %rd88;
	ld.global.f32 	%f251, [%rd93];
	fma.rn.f32 	%f252, %f250, %f251, %f249;
	add.s32 	%r158, %r157, %r65;
	ld.shared.f32 	%f253, [%r158];
	add.s64 	%rd94, %rd93, %rd88;
	ld.global.f32 	%f254, [%rd94];
	fma.rn.f32 	%f255, %f253, %f254, %f252;
	add.s32 	%r159, %r158, %r65;
	ld.shared.f32 	%f256, [%r159];
	add.s64 	%rd95, %rd94, %rd88;
	ld.global.f32 	%f257, [%rd95];
	fma.rn.f32 	%f350, %f256, %f257, %f255;
	add.s32 	%r215, %r215, 8;
	add.s32 	%r214, %r214, %r62;
	add.s32 	%r213, %r213, %r64;
	setp.ne.s32 	%p21, %r215, 0;
	@%p21 bra 	$L__BB0_29;
$L__BB0_30:
	setp.eq.s32 	%p22, %r59, 0;
	@%p22 bra 	$L__BB0_38;
	and.b32  	%r73, %r115, 3;
	setp.lt.u32 	%p23, %r59, 4;
	@%p23 bra 	$L__BB0_33;
	mad.lo.s32 	%r160, %r217, %r4, %r2;
	shl.b32 	%r161, %r160, 2;
	mov.u32 	%r162, shared_mem;
	add.s32 	%r163, %r162, %r161;
	ld.shared.f32 	%f259, [%r163];
	mad.lo.s32 	%r164, %r217, %r116, %r6;
	mul.wide.s32 	%rd96, %r164, 4;
	add.s64 	%rd97, %rd3, %rd96;
	ld.global.f32 	%f260, [%rd97];
	fma.rn.f32 	%f261, %f259, %f260, %f350;
	shl.b32 	%r165, %r4, 2;
	add.s32 	%r166, %r163, %r165;
	ld.shared.f32 	%f262, [%r166];
	mul.wide.s32 	%rd98, %r116, 4;
	add.s64 	%rd99, %rd97, %rd98;
	ld.global.f32 	%f263, [%rd99];
	fma.rn.f32 	%f264, %f262, %f263, %f261;
	add.s32 	%r167, %r166, %r165;
	ld.shared.f32 	%f265, [%r167];
	add.s64 	%rd100, %rd99, %rd98;
	ld.global.f32 	%f266, [%rd100];
	fma.rn.f32 	%f267, %f265, %f266, %f264;
	add.s32 	%r168, %r167, %r165;
	ld.shared.f32 	%f268, [%r168];
	add.s64 	%rd101, %rd100, %rd98;
	ld.global.f32 	%f269, [%rd101];
	fma.rn.f32 	%f350, %f268, %f269, %f267;
	add.s32 	%r217, %r217, 4;
$L__BB0_33:
	setp.eq.s32 	%p24, %r73, 0;
	@%p24 bra 	$L__BB0_38;
	setp.eq.s32 	%p25, %r73, 1;
	@%p25 bra 	$L__BB0_36;
	mad.lo.s32 	%r169, %r217, %r4, %r2;
	shl.b32 	%r170, %r169, 2;
	mov.u32 	%r171, shared_mem;
	add.s32 	%r172, %r171, %r170;
	ld.shared.f32 	%f271, [%r172];
	mad.lo.s32 	%r173, %r217, %r116, %r6;
	mul.wide.s32 	%rd102, %r173, 4;
	add.s64 	%rd103, %rd3, %rd102;
	ld.global.f32 	%f272, [%rd103];
	fma.rn.f32 	%f273, %f271, %f272, %f350;
	shl.b32 	%r174, %r4, 2;
	add.s32 	%r175, %r172, %r174;
	ld.shared.f32 	%f274, [%r175];
	mul.wide.s32 	%rd104, %r116, 4;
	add.s64 	%rd105, %rd103, %rd104;
	ld.global.f32 	%f275, [%rd105];
	fma.rn.f32 	%f350, %f274, %f275, %f273;
	add.s32 	%r217, %r217, 2;
$L__BB0_36:
	and.b32  	%r176, %r115, 1;
	setp.eq.b32 	%p26, %r176, 1;
	not.pred 	%p27, %p26;
	@%p27 bra 	$L__BB0_38;
	mad.lo.s32 	%r177, %r217, %r4, %r2;
	shl.b32 	%r178, %r177, 2;
	mov.u32 	%r179, shared_mem;
	add.s32 	%r180, %r179, %r178;
	ld.shared.f32 	%f276, [%r180];
	mad.lo.s32 	%r181, %r217, %r116, %r6;
	mul.wide.s32 	%rd106, %r181, 4;
	add.s64 	%rd107, %rd3, %rd106;
	ld.global.f32 	%f277, [%rd107];
	fma.rn.f32 	%f350, %f276, %f277, %f350;
$L__BB0_38:
	setp.lt.u32 	%p28, %r30, 7;
	mul.f32 	%f280, %f51, %f350;
	cvta.to.global.u64 	%rd108, %rd13;
	mul.wide.s32 	%rd109, %r58, 4;
	add.s64 	%rd110, %rd108, %rd109;
	st.global.f32 	[%rd110], %f280;
	mov.f32 	%f358, 0f00000000;
	mov.b32 	%r230, 0;
	@%p28 bra 	$L__BB0_41;
	and.b32  	%r230, %r115, 2147483640;
	neg.s32 	%r228, %r230;
	shl.b32 	%r80, %r116, 3;
	add.s32 	%r183, %r2, %r115;
	add.s32 	%r226, %r183, %r1;
	shl.b32 	%r82, %r115, 3;
	shl.b32 	%r184, %r115, 1;
	add.s32 	%r225, %r3, %r184;
	mad.lo.s32 	%r224, %r115, 3, %r3;
	shl.b32 	%r185, %r115, 2;
	add.s32 	%r223, %r3, %r185;
	mad.lo.s32 	%r222, %r115, 5, %r3;
	mad.lo.s32 	%r221, %r115, 6, %r3;
	mad.lo.s32 	%r220, %r115, 7, %r3;
	mov.f32 	%f358, 0f00000000;
	mul.wide.s32 	%rd117, %r116, 4;
	mov.u32 	%r219, %r3;
	mov.u32 	%r227, %r6;
$L__BB0_40:
	.pragma "nounroll";
	mul.wide.u32 	%rd111, %r219, 4;
	add.s64 	%rd112, %rd5, %rd111;
	ld.global.f32 	%f282, [%rd112];
	mul.wide.s32 	%rd113, %r227, 4;
	add.s64 	%rd114, %rd4, %rd113;
	ld.global.f32 	%f283, [%rd114];
	fma.rn.f32 	%f284, %f282, %f283, %f358;
	mul.wide.u32 	%rd115, %r226, 4;
	add.s64 	%rd116, %rd5, %rd115;
	ld.global.f32 	%f285, [%rd116];
	add.s64 	%rd118, %rd114, %rd117;
	ld.global.f32 	%f286, [%rd118];
	fma.rn.f32 	%f287, %f285, %f286, %f284;
	mul.wide.u32 	%rd119, %r225, 4;
	add.s64 	%rd120, %rd5, %rd119;
	ld.global.f32 	%f288, [%rd120];
	add.s64 	%rd121, %rd118, %rd117;
	ld.global.f32 	%f289, [%rd121];
	fma.rn.f32 	%f290, %f288, %f289, %f287;
	mul.wide.u32 	%rd122, %r224, 4;
	add.s64 	%rd123, %rd5, %rd122;
	ld.global.f32 	%f291, [%rd123];
	add.s64 	%rd124, %rd121, %rd117;
	ld.global.f32 	%f292, [%rd124];
	fma.rn.f32 	%f293, %f291, %f292, %f290;
	mul.wide.u32 	%rd125, %r223, 4;
	add.s64 	%rd126, %rd5, %rd125;
	ld.global.f32 	%f294, [%rd126];
	add.s64 	%rd127, %rd124, %rd117;
	ld.global.f32 	%f295, [%rd127];
	fma.rn.f32 	%f296, %f294, %f295, %f293;
	mul.wide.u32 	%rd128, %r222, 4;
	add.s64 	%rd129, %rd5, %rd128;
	ld.global.f32 	%f297, [%rd129];
	add.s64 	%rd130, %rd127, %rd117;
	ld.global.f32 	%f298, [%rd130];
	fma.rn.f32 	%f299, %f297, %f298, %f296;
	mul.wide.u32 	%rd131, %r221, 4;
	add.s64 	%rd132, %rd5, %rd131;
	ld.global.f32 	%f300, [%rd132];
	add.s64 	%rd133, %rd130, %rd117;
	ld.global.f32 	%f301, [%rd133];
	fma.rn.f32 	%f302, %f300, %f301, %f299;
	mul.wide.u32 	%rd134, %r220, 4;
	add.s64 	%rd135, %rd5, %rd134;
	ld.global.f32 	%f303, [%rd135];
	add.s64 	%rd136, %rd133, %rd117;
	ld.global.f32 	%f304, [%rd136];
	fma.rn.f32 	%f358, %f303, %f304, %f302;
	add.s32 	%r228, %r228, 8;
	add.s32 	%r227, %r227, %r80;
	add.s32 	%r226, %r226, %r82;
	add.s32 	%r225, %r225, %r82;
	add.s32 	%r224, %r224, %r82;
	add.s32 	%r223, %r223, %r82;
	add.s32 	%r222, %r222, %r82;
	add.s32 	%r221, %r221, %r82;
	add.s32 	%r220, %r220, %r82;
	add.s32 	%r219, %r219, %r82;
	setp.ne.s32 	%p29, %r228, 0;
	@%p29 bra 	$L__BB0_40;
$L__BB0_41:
	setp.eq.s32 	%p30, %r59, 0;
	@%p30 bra 	$L__BB0_49;
	and.b32  	%r110, %r115, 3;
	setp.lt.u32 	%p31, %r59, 4;
	@%p31 bra 	$L__BB0_44;
	mad.lo.s32 	%r186, %r230, %r115, %r3;
	mul.wide.u32 	%rd137, %r186, 4;
	add.s64 	%rd138, %rd5, %rd137;
	ld.global.f32 	%f306, [%rd138];
	mad.lo.s32 	%r187, %r230, %r116, %r6;
	mul.wide.s32 	%rd139, %r187, 4;
	add.s64 	%rd140, %rd4, %rd139;
	ld.global.f32 	%f307, [%rd140];
	fma.rn.f32 	%f308, %f306, %f307, %f358;
	add.s32 	%r188, %r186, %r115;
	mul.wide.u32 	%rd141, %r188, 4;
	add.s64 	%rd142, %rd5, %rd141;
	ld.global.f32 	%f309, [%rd142];
	mul.wide.s32 	%rd143, %r116, 4;
	add.s64 	%rd144, %rd140, %rd143;
	ld.global.f32 	%f310, [%rd144];
	fma.rn.f32 	%f311, %f309, %f310, %f308;
	add.s32 	%r189, %r188, %r115;
	mul.wide.u32 	%rd145, %r189, 4;
	add.s64 	%rd146, %rd5, %rd145;
	ld.global.f32 	%f312, [%rd146];
	add.s64 	%rd147, %rd144, %rd143;
	ld.global.f32 	%f313, [%rd147];
	fma.rn.f32 	%f314, %f312, %f313, %f311;
	add.s32 	%r190, %r189, %r115;
	mul.wide.u32 	%rd148, %r190, 4;
	add.s64 	%rd149, %rd5, %rd148;
	ld.global.f32 	%f315, [%rd149];
	add.s64 	%rd150, %rd147, %rd143;
	ld.global.f32 	%f316, [%rd150];
	fma.rn.f32 	%f358, %f315, %f316, %f314;
	add.s32 	%r230, %r230, 4;
$L__BB0_44:
	setp.eq.s32 	%p32, %r110, 0;
	@%p32 bra 	$L__BB0_49;
	setp.eq.s32 	%p33, %r110, 1;
	@%p33 bra 	$L__BB0_47;
	mad.lo.s32 	%r191, %r230, %r115, %r3;
	mul.wide.u32 	%rd151, %r191, 4;
	add.s64 	%rd152, %rd5, %rd151;
	ld.global.f32 	%f318, [%rd152];
	mad.lo.s32 	%r192, %r230, %r116, %r6;
	mul.wide.s32 	%rd153, %r192, 4;
	add.s64 	%rd154, %rd4, %rd153;
	ld.global.f32 	%f319, [%rd154];
	fma.rn.f32 	%f320, %f318, %f319, %f358;
	add.s32 	%r193, %r191, %r115;
	mul.wide.u32 	%rd155, %r193, 4;
	add.s64 	%rd156, %rd5, %rd155;
	ld.global.f32 	%f321, [%rd156];
	mul.wide.s32 	%rd157, %r116, 4;
	add.s64 	%rd158, %rd154, %rd157;
	ld.global.f32 	%f322, [%rd158];
	fma.rn.f32 	%f358, %f321, %f322, %f320;
	add.s32 	%r230, %r230, 2;
$L__BB0_47:
	and.b32  	%r194, %r115, 1;
	setp.eq.b32 	%p34, %r194, 1;
	not.pred 	%p35, %p34;
	@%p35 bra 	$L__BB0_49;
	mad.lo.s32 	%r195, %r230, %r115, %r3;
	mul.wide.u32 	%rd159, %r195, 4;
	add.s64 	%rd160, %rd5, %rd159;
	ld.global.f32 	%f323, [%rd160];
	mad.lo.s32 	%r196, %r230, %r116, %r6;
	mul.wide.s32 	%rd161, %r196, 4;
	add.s64 	%rd162, %rd4, %rd161;
	ld.global.f32 	%f324, [%rd162];
	fma.rn.f32 	%f358, %f323, %f324, %f358;
$L__BB0_49:
	cvta.to.global.u64 	%rd163, %rd14;
	mul.wide.s32 	%rd164, %r58, 4;
	add.s64 	%rd165, %rd163, %rd164;
	st.global.f32 	[%rd165], %f358;
$L__BB0_50:
	ret;

}


// ===== COMPILED SASS (sm_100) =====

	.target	sm_100

	.elftype	@"ET_EXEC"


//--------------------- .note.nv.tkinfo           --------------------------
	.section	.note.nv.tkinfo,"",@"SHT_NOTE"
	.sectionflags	@"SHF_NOTE_NV_TKINFO"
	.tkinfo
        /*0018*/ 	.word	0x00000002
        /*0030*/ 	.string	""
        /*0030*/ 	.string	"ptxas"
        /*0030*/ 	.string	"Cuda compilation tools, release 13.0, V13.0.88"
        /*0030*/ 	.string	"Build cuda_13.0.r13.0/compiler.36424714_0"
        /*0030*/ 	.string	"-arch sm_100 -m 64 "



//--------------------- .note.nv.cuinfo           --------------------------
	.section	.note.nv.cuinfo,"",@"SHT_NOTE"
	.sectionflags	@"SHF_NOTE_NV_CUINFO"
        /*0018*/ 	.short	0x0002
        /*001a*/ 	.short	0x0064
        /*001c*/ 	.short	0x0082
	.zero		2


//--------------------- .nv.info                  --------------------------
	.section	.nv.info,"",@"SHT_CUDA_INFO"
	.align	4


	//----- nvinfo : EIATTR_REGCOUNT
	.align		4
        /*0000*/ 	.byte	0x04, 0x2f
        /*0002*/ 	.short	(.L_1 - .L_0)
	.align		4
.L_0:
        /*0004*/ 	.word	index@(_Z22flashAttentionBackwardPfS_S_S_S_S_S_S_iif)
        /*0008*/ 	.word	0x00000020


	//----- nvinfo : EIATTR_FRAME_SIZE
	.align		4
.L_1:
        /*000c*/ 	.byte	0x04, 0x11
        /*000e*/ 	.short	(.L_3 - .L_2)
	.align		4
.L_2:
        /*0010*/ 	.word	index@(_Z22flashAttentionBackwardPfS_S_S_S_S_S_S_iif)
        /*0014*/ 	.word	0x00000000


	//----- nvinfo : EIATTR_MIN_STACK_SIZE
	.align		4
.L_3:
        /*0018*/ 	.byte	0x04, 0x12
        /*001a*/ 	.short	(.L_5 - .L_4)
	.align		4
.L_4:
        /*001c*/ 	.word	index@(_Z22flashAttentionBackwardPfS_S_S_S_S_S_S_iif)
        /*0020*/ 	.word	0x00000000
.L_5:


//--------------------- .nv.compat                --------------------------
	.section	.nv.compat,"",@"SHT_CUDA_COMPAT_INFO"
	.align	4
        /*0000*/ 	.byte	0x02, 0x09, 0x00, 0x00, 0x02, 0x02, 0x01, 0x00, 0x02, 0x05, 0x05, 0x00, 0x03, 0x07, 0x01, 0x01
        /*0010*/ 	.byte	0x02, 0x03, 0x00, 0x00, 0x02, 0x06, 0x01, 0x00, 0x04, 0x0b, 0x08, 0x00, 0x09, 0x00, 0x00, 0x00
        /*0020*/ 	.byte	0x00, 0x00, 0x00, 0x00


//--------------------- .nv.info._Z22flashAttentionBackwardPfS_S_S_S_S_S_S_iif --------------------------
	.section	.nv.info._Z22flashAttentionBackwardPfS_S_S_S_S_S_S_iif,"",@"SHT_CUDA_INFO"
	.sectionflags	@""
	.align	4


	//----- nvinfo : EIATTR_CUDA_API_VERSION
	.align		4
        /*0000*/ 	.byte	0x04, 0x37
        /*0002*/ 	.short	(.L_7 - .L_6)
.L_6:
        /*0004*/ 	.word	0x00000082


	//----- nvinfo : EIATTR_KPARAM_INFO
	.align		4
.L_7:
        /*0008*/ 	.byte	0x04, 0x17
        /*000a*/ 	.short	(.L_9 - .L_8)
.L_8:
        /*000c*/ 	.word	0x00000000
        /*0010*/ 	.short	0x000a
        /*0012*/ 	.short	0x0048
        /*0014*/ 	.byte	0x00, 0xf0, 0x11, 0x00


	//----- nvinfo : EIATTR_KPARAM_INFO
	.align		4
.L_9:
        /*0018*/ 	.byte	0x04, 0x17
        /*001a*/ 	.short	(.L_11 - .L_10)
.L_10:
        /*001c*/ 	.word	0x00000000
        /*0020*/ 	.short	0x0009
        /*0022*/ 	.short	0x0044
        /*0024*/ 	.byte	0x00, 0xf0, 0x11, 0x00


	//----- nvinfo : EIATTR_KPARAM_INFO
	.align		4
.L_11:
        /*0028*/ 	.byte	0x04, 0x17
        /*002a*/ 	.short	(.L_13 - .L_12)
.L_12:
        /*002c*/ 	.word	0x00000000
        /*0030*/ 	.short	0x0008
        /*0032*/ 	.short	0x0040
        /*0034*/ 	.byte	0x00, 0xf0, 0x11, 0x00


	//----- nvinfo : EIATTR_KPARAM_INFO
	.align		4
.L_13:
        /*0038*/ 	.byte	0x04, 0x17
        /*003a*/ 	.short	(.L_15 - .L_14)
.L_14:
        /*003c*/ 	.word	0x00000000
        /*0040*/ 	.short	0x0007
        /*0042*/ 	.short	0x0038
        /*0044*/ 	.byte	0x00, 0xf5, 0x21, 0x00


	//----- nvinfo : EIATTR_KPARAM_INFO
	.align		4
.L_15:
        /*0048*/ 	.byte	0x04, 0x17
        /*004a*/ 	.short	(.L_17 - .L_16)
.L_16:
        /*004c*/ 	.word	0x00000000
        /*0050*/ 	.short	0x0006
        /*0052*/ 	.short	0x0030
        /*0054*/ 	.byte	0x00, 0xf5, 0x21, 0x00


	//----- nvinfo : EIATTR_KPARAM_INFO
	.align		4
.L_17:
        /*0058*/ 	.byte	0x04, 0x17
        /*005a*/ 	.short	(.L_19 - .L_18)
.L_18:
        /*005c*/ 	.word	0x00000000
        /*0060*/ 	.short	0x0005
        /*0062*/ 	.short	0x0028
        /*0064*/ 	.byte	0x00, 0xf5, 0x21, 0x00


	//----- nvinfo : EIATTR_KPARAM_INFO
	.align		4
.L_19:
        /*0068*/ 	.byte	0x04, 0x17
        /*006a*/ 	.short	(.L_21 - .L_20)
.L_20:
        /*006c*/ 	.word	0x00000000
        /*0070*/ 	.short	0x0004
        /*0072*/ 	.short	0x0020
        /*0074*/ 	.byte	0x00, 0xf5, 0x21, 0x00


	//----- nvinfo : EIATTR_KPARAM_INFO
	.align		4
.L_21:
        /*0078*/ 	.byte	0x04, 0x17
        /*007a*/ 	.short	(.L_23 - .L_22)
.L_22:
        /*007c*/ 	.word	0x00000000
        /*0080*/ 	.short	0x0003
        /*0082*/ 	.short	0x0018
        /*0084*/ 	.byte	0x00, 0xf5, 0x21, 0x00


	//----- nvinfo : EIATTR_KPARAM_INFO
	.align		4
.L_23:
        /*0088*/ 	.byte	0x04, 0x17
        /*008a*/ 	.short	(.L_25 - .L_24)
.L_24:
        /*008c*/ 	.word	0x00000000
        /*0090*/ 	.short	0x0002
        /*0092*/ 	.short	0x0010
        /*0094*/ 	.byte	0x00, 0xf5, 0x21, 0x00


	//----- nvinfo : EIATTR_KPARAM_INFO
	.align		4
.L_25:
        /*0098*/ 	.byte	0x04, 0x17
        /*009a*/ 	.short	(.L_27 - .L_26)
.L_26:
        /*009c*/ 	.word	0x00000000
        /*00a0*/ 	.short	0x0001
        /*00a2*/ 	.short	0x0008
        /*00a4*/ 	.byte	0x00, 0xf5, 0x21, 0x00


	//----- nvinfo : EIATTR_KPARAM_INFO
	.align		4
.L_27:
        /*00a8*/ 	.byte	0x04, 0x17
        /*00aa*/ 	.short	(.L_29 - .L_28)
.L_28:
        /*00ac*/ 	.word	0x00000000
        /*00b0*/ 	.short	0x0000
        /*00b2*/ 	.short	0x0000
        /*00b4*/ 	.byte	0x00, 0xf5, 0x21, 0x00


	//----- nvinfo : EIATTR_SPARSE_MMA_MASK
	.align		4
.L_29:
        /*00b8*/ 	.byte	0x03, 0x50
        /*00ba*/ 	.short	0x0000


	//----- nvinfo : EIATTR_MAXREG_COUNT
	.align		4
        /*00bc*/ 	.byte	0x03, 0x1b
        /*00be*/ 	.short	0x00ff


	//----- nvinfo : EIATTR_NUM_BARRIERS
	.align		4
        /*00c0*/ 	.byte	0x02, 0x4c
        /*00c2*/ 	.byte	0x01
	.zero		1


	//----- nvinfo : EIATTR_MERCURY_ISA_VERSION
	.align		4
        /*00c4*/ 	.byte	0x03, 0x5f
        /*00c6*/ 	.short	0x0101


	//----- nvinfo : EIATTR_VRC_CTA_INIT_COUNT
	.align		4
        /*00c8*/ 	.byte	0x02, 0x4a
	.zero		1
	.zero		1


	//----- nvinfo : EIATTR_EXIT_INSTR_OFFSETS
	.align		4
        /*00cc*/ 	.byte	0x04, 0x1c
        /*00ce*/ 	.short	(.L_31 - .L_30)


	//   ....[0]....
.L_30:
        /*00d0*/ 	.word	0x000000d0


	//   ....[1]....
        /*00d4*/ 	.word	0x00000c50


	//   ....[2]....
        /*00d8*/ 	.word	0x00002670


	//----- nvinfo : EIATTR_CBANK_PARAM_SIZE
	.align		4
.L_31:
        /*00dc*/ 	.byte	0x03, 0x19
        /*00de*/ 	.short	0x004c


	//----- nvinfo : EIATTR_PARAM_CBANK
	.align		4
        /*00e0*/ 	.byte	0x04, 0x0a
        /*00e2*/ 	.short	(.L_33 - .L_32)
	.align		4
.L_32:
        /*00e4*/ 	.word	index@(.nv.constant0._Z22flashAttentionBackwardPfS_S_S_S_S_S_S_iif)
        /*00e8*/ 	.short	0x0380
        /*00ea*/ 	.short	0x004c


	//----- nvinfo : EIATTR_SW_WAR
	.align		4
.L_33:
        /*00ec*/ 	.byte	0x04, 0x36
        /*00ee*/ 	.short	(.L_35 - .L_34)
.L_34:
        /*00f0*/ 	.word	0x00000008
.L_35:


//--------------------- .nv.callgraph             --------------------------
	.section	.nv.callgraph,"",@"SHT_CUDA_CALLGRAPH"
	.align	4
	.sectionentsize	8
	.align		4
        /*0000*/ 	.word	0x00000000
	.align		4
        /*0004*/ 	.word	0xffffffff
	.align		4
        /*0008*/ 	.word	0x00000000
	.align		4
        /*000c*/ 	.word	0xfffffffe
	.align		4
        /*0010*/ 	.word	0x00000000
	.align		4
        /*0014*/ 	.word	0xfffffffd
	.align		4
        /*0018*/ 	.word	0x00000000
	.align		4
        /*001c*/ 	.word	0xfffffffc


//--------------------- .text._Z22flashAttentionBackwardPfS_S_S_S_S_S_S_iif --------------------------
	.section	.text._Z22flashAttentionBackwardPfS_S_S_S_S_S_S_iif,"ax",@progbits
	.align	128
        .global         _Z22flashAttentionBackwardPfS_S_S_S_S_S_S_iif
        .type           _Z22flashAttentionBackwardPfS_S_S_S_S_S_S_iif,@function
        .size           _Z22flashAttentionBackwardPfS_S_S_S_S_S_S_iif,(.L_x_21 - _Z22flashAttentionBackwardPfS_S_S_S_S_S_S_iif)
        .other          _Z22flashAttentionBackwardPfS_S_S_S_S_S_S_iif,@"STO_CUDA_ENTRY STV_DEFAULT"
_Z22flashAttentionBackwardPfS_S_S_S_S_S_S_iif:
.text._Z22flashAttentionBackwardPfS_S_S_S_S_S_S_iif:
[----:B------:R-:W-:Y:S01]  /*0000*/  LDC R1, c[0x0][0x37c] ;  /* 0x0000df00ff017b82 */ /* 0x000fe20000000800 */
[----:B------:R-:W0:Y:S07]  /*0010*/  S2R R9, SR_TID.X ;  /* 0x0000000000097919 */ /* 0x000e2e0000002100 */
[----:B------:R-:W1:Y:S01]  /*0020*/  S2UR UR4, SR_CTAID.Y ;  /* 0x00000000000479c3 */ /* 0x000e620000002600 */
[----:B------:R-:W1:Y:S01]  /*0030*/  LDCU UR5, c[0x0][0x364] ;  /* 0x00006c80ff0577ac */ /* 0x000e620008000800 */
[----:B------:R-:W2:Y:S06]  /*0040*/  S2R R0, SR_TID.Y ;  /* 0x0000000000007919 */ /* 0x000eac0000002200 */
[----:B------:R-:W0:Y:S08]  /*0050*/  S2UR UR6, SR_CTAID.X ;  /* 0x00000000000679c3 */ /* 0x000e300000002500 */
[----:B------:R-:W0:Y:S08]  /*0060*/  LDC R3, c[0x0][0x360] ;  /* 0x0000d800ff037b82 */ /* 0x000e300000000800 */
[----:B------:R-:W3:Y:S01]  /*0070*/  LDC R5, c[0x0][0x3c0] ;  /* 0x0000f000ff057b82 */ /* 0x000ee20000000800 */
[----:B-1----:R-:W-:-:S06]  /*0080*/  UIMAD UR4, UR4, UR5, URZ ;  /* 0x00000005040472a4 */ /* 0x002fcc000f8e02ff */
[----:B--2---:R-:W-:Y:S01]  /*0090*/  IADD3 R4, PT, PT, R0, UR4, RZ ;  /* 0x0000000400047c10 */ /* 0x004fe2000fffe0ff */
[----:B0-----:R-:W-:-:S05]  /*00a0*/  IMAD R2, R3, UR6, R9 ;  /* 0x0000000603027c24 */ /* 0x001fca000f8e0209 */
[----:B------:R-:W-:-:S04]  /*00b0*/  VIMNMX R6, PT, PT, R4, R2, !PT ;  /* 0x0000000204067248 */ /* 0x000fc80007fe0100 */
[----:B---3--:R-:W-:-:S13]  /*00c0*/  ISETP.GE.AND P0, PT, R6, R5, PT ;  /* 0x000000050600720c */ /* 0x008fda0003f06270 */
[----:B------:R-:W-:Y:S05]  /*00d0*/  @P0 EXIT ;  /* 0x000000000000094d */ /* 0x000fea0003800000 */
[----:B------:R-:W0:Y:S01]  /*00e0*/  LDC R7, c[0x0][0x3c4] ;  /* 0x0000f100ff077b82 */ /* 0x000e220000000800 */
[----:B------:R-:W1:Y:S01]  /*00f0*/  LDCU.64 UR8, c[0x0][0x358] ;  /* 0x00006b00ff0877ac */ /* 0x000e620008000a00 */
[----:B------:R-:W-:Y:S01]  /*0100*/  HFMA2 R8, -RZ, RZ, 0, 0 ;  /* 0x00000000ff087431 */ /* 0x000fe200000001ff */
[----:B0-----:R-:W-:-:S13]  /*0110*/  ISETP.GE.AND P0, PT, R7, 0x1, PT ;  /* 0x000000010700780c */ /* 0x001fda0003f06270 */
[----:B-1----:R-:W-:Y:S05]  /*0120*/  @!P0 BRA `(.L_x_0) ;  /* 0x0000000800908947 */ /* 0x002fea0003800000 */
[C---:B------:R-:W-:Y:S01]  /*0130*/  IADD3 R6, PT, PT, R7.reuse, -0x1, RZ ;  /* 0xffffffff07067810 */ /* 0x040fe20007ffe0ff */
[-C--:B------:R-:W-:Y:S01]  /*0140*/  IMAD R14, R2, R7.reuse, RZ ;  /* 0x00000007020e7224 */ /* 0x080fe200078e02ff */
[----:B------:R-:W-:Y:S02]  /*0150*/  LOP3.LUT R22, R7, 0xf, RZ, 0xc0, !PT ;  /* 0x0000000f07167812 */ /* 0x000fe400078ec0ff */
[----:B------:R-:W-:Y:S01]  /*0160*/  ISETP.GE.U32.AND P1, PT, R6, 0xf, PT ;  /* 0x0000000f0600780c */ /* 0x000fe20003f26070 */
[----:B------:R-:W-:Y:S01]  /*0170*/  IMAD R6, R4, R7, RZ ;  /* 0x0000000704067224 */ /* 0x000fe200078e02ff */
[----:B------:R-:W-:Y:S02]  /*0180*/  ISETP.NE.AND P0, PT, R22, RZ, PT ;  /* 0x000000ff1600720c */ /* 0x000fe40003f05270 */
[----:B------:R-:W-:Y:S02]  /*0190*/  MOV R8, RZ ;  /* 0x000000ff00087202 */ /* 0x000fe40000000f00 */
[----:B------:R-:W-:-:S07]  /*01a0*/  MOV R15, RZ ;  /* 0x000000ff000f7202 */ /* 0x000fce0000000f00 */
[----:B------:R-:W-:Y:S05]  /*01b0*/  @!P1 BRA `(.L_x_1) ;  /* 0x0000000400089947 */ /* 0x000fea0003800000 */
[----:B------:R-:W0:Y:S01]  /*01c0*/  LDC.64 R10, c[0x0][0x380] ;  /* 0x0000e000ff0a7b82 */ /* 0x000e220000000a00 */
[----:B------:R-:W-:Y:S02]  /*01d0*/  LOP3.LUT R15, R7, 0x7ffffff0, RZ, 0xc0, !PT ;  /* 0x7ffffff0070f7812 */ /* 0x000fe400078ec0ff */
[----:B------:R-:W-:Y:S02]  /*01e0*/  MOV R8, RZ ;  /* 0x000000ff00087202 */ /* 0x000fe40000000f00 */
[----:B------:R-:W-:Y:S02]  /*01f0*/  MOV R17, R14 ;  /* 0x0000000e00117202 */ /* 0x000fe40000000f00 */
[----:B------:R-:W-:Y:S01]  /*0200*/  IADD3 R16, PT, PT, -R15, RZ, RZ ;  /* 0x000000ff0f107210 */ /* 0x000fe20007ffe1ff */
[----:B0-----:R-:W-:-:S03]  /*0210*/  IMAD.WIDE.U32 R10, R6, 0x4, R10 ;  /* 0x00000004060a7825 */ /* 0x001fc600078e000a */
[----:B------:R-:W-:-:S04]  /*0220*/  IADD3 R19, P1, PT, R10, 0x20, RZ ;  /* 0x000000200a137810 */ /* 0x000fc80007f3e0ff */
[----:B------:R-:W-:-:S09]  /*0230*/  IADD3.X R18, PT, PT, RZ, R11, RZ, P1, !PT ;  /* 0x0000000bff127210 */ /* 0x000fd20000ffe4ff */
.L_x_2:
[----:B------:R-:W0:Y:S01]  /*0240*/  LDC.64 R10, c[0x0][0x398] ;  /* 0x0000e600ff0a7b82 */ /* 0x000e220000000a00 */
[----:B------:R-:W-:Y:S02]  /*0250*/  MOV R12, R19 ;  /* 0x00000013000c7202 */ /* 0x000fe40000000f00 */
[----:B------:R-:W-:-:S05]  /*0260*/  MOV R13, R18 ;  /* 0x00000012000d7202 */ /* 0x000fca0000000f00 */
[----:B------:R-:W2:Y:S04]  /*0270*/  LDG.E R19, desc[UR8][R12.64+-0x20] ;  /* 0xffffe0080c137981 */ /* 0x000ea8000c1e1900 */
[----:B------:R-:W3:Y:S04]  /*0280*/  LDG.E R23, desc[UR8][R12.64+-0x1c] ;  /* 0xffffe4080c177981 */ /* 0x000ee8000c1e1900 */
[----:B------:R-:W4:Y:S04]  /*0290*/  LDG.E R21, desc[UR8][R12.64+-0x18] ;  /* 0xffffe8080c157981 */ /* 0x000f28000c1e1900 */
[----:B------:R-:W5:Y:S01]  /*02a0*/  LDG.E R25, desc[UR8][R12.64+-0xc] ;  /* 0xfffff4080c197981 */ /* 0x000f62000c1e1900 */
[----:B0-----:R-:W-:-:S03]  /*02b0*/  IMAD.WIDE R10, R17, 0x4, R10 ;  /* 0x00000004110a7825 */ /* 0x001fc600078e020a */
[----:B------:R-:W5:Y:S04]  /*02c0*/  LDG.E R26, desc[UR8][R12.64+0x1c] ;  /* 0x00001c080c1a7981 */ /* 0x000f68000c1e1900 */
[----:B------:R-:W2:Y:S04]  /*02d0*/  LDG.E R20, desc[UR8][R10.64] ;  /* 0x000000080a147981 */ /* 0x000ea8000c1e1900 */
[----:B------:R-:W3:Y:S04]  /*02e0*/  LDG.E R24, desc[UR8][R10.64+0x4] ;  /* 0x000004080a187981 */ /* 0x000ee8000c1e1900 */
[----:B------:R-:W4:Y:S01]  /*02f0*/  LDG.E R18, desc[UR8][R10.64+0x8] ;  /* 0x000008080a127981 */ /* 0x000f22000c1e1900 */
[----:B--2---:R-:W-:-:S03]  /*0300*/  FFMA R20, R19, R20, R8 ;  /* 0x0000001413147223 */ /* 0x004fc60000000008 */
[----:B------:R-:W2:Y:S01]  /*0310*/  LDG.E R8, desc[UR8][R12.64+-0x14] ;  /* 0xffffec080c087981 */ /* 0x000ea2000c1e1900 */
[----:B---3--:R-:W-:-:S03]  /*0320*/  FFMA R24, R23, R24, R20 ;  /* 0x0000001817187223 */ /* 0x008fc60000000014 */
[----:B------:R-:W2:Y:S04]  /*0330*/  LDG.E R19, desc[UR8][R10.64+0xc] ;  /* 0x00000c080a137981 */ /* 0x000ea8000c1e1900 */
[----:B------:R-:W3:Y:S01]  /*0340*/  LDG.E R20, desc[UR8][R12.64+-0x10] ;  /* 0xfffff0080c147981 */ /* 0x000ee2000c1e1900 */
[----:B----4-:R-:W-:-:S03]  /*0350*/  FFMA R27, R21, R18, R24 ;  /* 0x00000012151b7223 */ /* 0x010fc60000000018 */
[----:B------:R-:W3:Y:S04]  /*0360*/  LDG.E R23, desc[UR8][R10.64+0x10] ;  /* 0x000010080a177981 */ /* 0x000ee8000c1e1900 */
[----:B------:R-:W5:Y:S04]  /*0370*/  LDG.E R24, desc[UR8][R10.64+0x14] ;  /* 0x000014080a187981 */ /* 0x000f68000c1e1900 */
[----:B------:R-:W4:Y:S04]  /*0380*/  LDG.E R18, desc[UR8][R12.64+-0x8] ;  /* 0xfffff8080c127981 */ /* 0x000f28000c1e1900 */
[----:B------:R-:W4:Y:S01]  /*0390*/  LDG.E R21, desc[UR8][R10.64+0x18] ;  /* 0x000018080a157981 */ /* 0x000f22000c1e1900 */
[----:B--2---:R-:W-:-:S03]  /*03a0*/  FFMA R19, R8, R19, R27 ;  /* 0x0000001308137223 */ /* 0x004fc6000000001b */
[----:B------:R-:W2:Y:S01]  /*03b0*/  LDG.E R8, desc[UR8][R12.64+-0x4] ;  /* 0xfffffc080c087981 */ /* 0x000ea2000c1e1900 */
[----:B---3--:R-:W-:-:S03]  /*03c0*/  FFMA R20, R20, R23, R19 ;  /* 0x0000001714147223 */ /* 0x008fc60000000013 */
[----:B------:R-:W2:Y:S01]  /*03d0*/  LDG.E R19, desc[UR8][R10.64+0x1c] ;  /* 0x00001c080a137981 */ /* 0x000ea2000c1e1900 */
[----:B-----5:R-:W-:-:S03]  /*03e0*/  FFMA R25, R25, R24, R20 ;  /* 0x0000001819197223 */ /* 0x020fc60000000014 */
[----:B------:R-:W3:Y:S04]  /*03f0*/  LDG.E R20, desc[UR8][R12.64] ;  /* 0x000000080c147981 */ /* 0x000ee8000c1e1900 */
[----:B------:R-:W3:Y:S01]  /*0400*/  LDG.E R23, desc[UR8][R10.64+0x20] ;  /* 0x000020080a177981 */ /* 0x000ee2000c1e1900 */
[----:B----4-:R-:W-:-:S03]  /*0410*/  FFMA R27, R18, R21, R25 ;  /* 0x00000015121b7223 */ /* 0x010fc60000000019 */
[----:B------:R-:W4:Y:S04]  /*0420*/  LDG.E R25, desc[UR8][R12.64+0x4] ;  /* 0x000004080c197981 */ /* 0x000f28000c1e1900 */
[----:B------:R-:W4:Y:S04]  /*0430*/  LDG.E R24, desc[UR8][R10.64+0x24] ;  /* 0x000024080a187981 */ /* 0x000f28000c1e1900 */
[----:B------:R-:W5:Y:S04]  /*0440*/  LDG.E R18, desc[UR8][R12.64+0x8] ;  /* 0x000008080c127981 */ /* 0x000f68000c1e1900 */
[----:B------:R-:W5:Y:S01]  /*0450*/  LDG.E R21, desc[UR8][R10.64+0x28] ;  /* 0x000028080a157981 */ /* 0x000f62000c1e1900 */
[----:B--2---:R-:W-:-:S03]  /*0460*/  FFMA R19, R8, R19, R27 ;  /* 0x0000001308137223 */ /* 0x004fc6000000001b */
[----:B------:R-:W2:Y:S04]  /*0470*/  LDG.E R8, desc[UR8][R12.64+0xc] ;  /* 0x00000c080c087981 */ /* 0x000ea8000c1e1900 */
[----:B------:R-:W2:Y:S01]  /*0480*/  LDG.E R27, desc[UR8][R10.64+0x3c] ;  /* 0x00003c080a1b7981 */ /* 0x000ea2000c1e1900 */
[----:B---3--:R-:W-:-:S03]  /*0490*/  FFMA R20, R20, R23, R19 ;  /* 0x0000001714147223 */ /* 0x008fc60000000013 */
[----:B------:R-:W2:Y:S04]  /*04a0*/  LDG.E R19, desc[UR8][R10.64+0x2c] ;  /* 0x00002c080a137981 */ /* 0x000ea8000c1e1900 */
[----:B------:R-:W3:Y:S01]  /*04b0*/  LDG.E R23, desc[UR8][R10.64+0x30] ;  /* 0x000030080a177981 */ /* 0x000ee2000c1e1900 */
[----:B----4-:R-:W-:-:S03]  /*04c0*/  FFMA R25, R25, R24, R20 ;  /* 0x0000001819197223 */ /* 0x010fc60000000014 */
[----:B------:R-:W3:Y:S04]  /*04d0*/  LDG.E R20, desc[UR8][R12.64+0x10] ;  /* 0x000010080c147981 */ /* 0x000ee8000c1e1900 */
[----:B------:R-:W4:Y:S01]  /*04e0*/  LDG.E R24, desc[UR8][R12.64+0x14] ;  /* 0x000014080c187981 */ /* 0x000f22000c1e1900 */
[----:B-----5:R-:W-:-:S03]  /*04f0*/  FFMA R29, R18, R21, R25 ;  /* 0x00000015121d7223 */ /* 0x020fc60000000019 */
[----:B------:R-:W4:Y:S04]  /*0500*/  LDG.E R25, desc[UR8][R10.64+0x34] ;  /* 0x000034080a197981 */ /* 0x000f28000c1e1900 */
[----:B------:R-:W5:Y:S04]  /*0510*/  LDG.E R21, desc[UR8][R12.64+0x18] ;  /* 0x000018080c157981 */ /* 0x000f68000c1e1900 */
[----:B------:R-:W5:Y:S01]  /*0520*/  LDG.E R18, desc[UR8][R10.64+0x38] ;  /* 0x000038080a127981 */ /* 0x000f62000c1e1900 */
[----:B------:R-:W-:-:S04]  /*0530*/  IADD3 R16, PT, PT, R16, 0x10, RZ ;  /* 0x0000001010107810 */ /* 0x000fc80007ffe0ff */
[----:B------:R-:W-:Y:S02]  /*0540*/  ISETP.NE.AND P1, PT, R16, RZ, PT ;  /* 0x000000ff1000720c */ /* 0x000fe40003f25270 */
[----:B------:R-:W-:Y:S01]  /*0550*/  IADD3 R17, PT, PT, R17, 0x10, RZ ;  /* 0x0000001011117810 */ /* 0x000fe20007ffe0ff */
[----:B--2---:R-:W-:-:S04]  /*0560*/  FFMA R19, R8, R19, R29 ;  /* 0x0000001308137223 */ /* 0x004fc8000000001d */
[----:B---3--:R-:W-:-:S04]  /*0570*/  FFMA R19, R20, R23, R19 ;  /* 0x0000001714137223 */ /* 0x008fc80000000013 */
[----:B----4-:R-:W-:Y:S01]  /*0580*/  FFMA R24, R24, R25, R19 ;  /* 0x0000001918187223 */ /* 0x010fe20000000013 */
[----:B------:R-:W-:-:S03]  /*0590*/  IADD3 R19, P2, PT, R12, 0x40, RZ ;  /* 0x000000400c137810 */ /* 0x000fc60007f5e0ff */
[----:B-----5:R-:W-:Y:S01]  /*05a0*/  FFMA R21, R21, R18, R24 ;  /* 0x0000001215157223 */ /* 0x020fe20000000018 */
[----:B------:R-:W-:-:S03]  /*05b0*/  IADD3.X R18, PT, PT, RZ, R13, RZ, P2, !PT ;  /* 0x0000000dff127210 */ /* 0x000fc600017fe4ff */
[----:B------:R-:W-:Y:S01]  /*05c0*/  FFMA R8, R26, R27, R21 ;  /* 0x0000001b1a087223 */ /* 0x000fe20000000015 */
[----:B------:R-:W-:Y:S06]  /*05d0*/  @P1 BRA `(.L_x_2) ;  /* 0xfffffffc00181947 */ /* 0x000fec000383ffff */
.L_x_1:
[----:B------:R-:W-:Y:S05]  /*05e0*/  @!P0 BRA `(.L_x_0) ;  /* 0x0000000400608947 */ /* 0x000fea0003800000 */
[----:B------:R-:W-:Y:S02]  /*05f0*/  ISETP.GE.U32.AND P0, PT, R22, 0x8, PT ;  /* 0x000000081600780c */ /* 0x000fe40003f06070 */
[----:B------:R-:W-:-:S04]  /*0600*/  LOP3.LUT R24, R7, 0x7, RZ, 0xc0, !PT ;  /* 0x0000000707187812 */ /* 0x000fc800078ec0ff */
[----:B------:R-:W-:-:S07]  /*0610*/  ISETP.NE.AND P1, PT, R24, RZ, PT ;  /* 0x000000ff1800720c */ /* 0x000fce0003f25270 */
[----:B------:R-:W-:Y:S06]  /*0620*/  @!P0 BRA `(.L_x_3) ;  /* 0x0000000000908947 */ /* 0x000fec0003800000 */
[----:B------:R-:W0:Y:S01]  /*0630*/  LDC.64 R12, c[0x0][0x380] ;  /* 0x0000e000ff0c7b82 */ /* 0x000e220000000a00 */
[----:B------:R-:W1:Y:S01]  /*0640*/  LDCU.64 UR6, c[0x0][0x380] ;  /* 0x00007000ff0677ac */ /* 0x000e620008000a00 */
[-C--:B------:R-:W-:Y:S02]  /*0650*/  IADD3 R11, PT, PT, R6, R15.reuse, RZ ;  /* 0x0000000f060b7210 */ /* 0x080fe40007ffe0ff */
[-C--:B------:R-:W-:Y:S02]  /*0660*/  IADD3 R19, PT, PT, R14, R15.reuse, RZ ;  /* 0x0000000f0e137210 */ /* 0x080fe40007ffe0ff */
[----:B------:R-:W-:Y:S02]  /*0670*/  IADD3 R18, P0, PT, R6, R15, RZ ;  /* 0x0000000f06127210 */ /* 0x000fe40007f1e0ff */
[----:B------:R-:W2:Y:S01]  /*0680*/  LDC.64 R16, c[0x0][0x398] ;  /* 0x0000e600ff107b82 */ /* 0x000ea20000000a00 */
[----:B0-----:R-:W-:Y:S01]  /*0690*/  IMAD.WIDE.U32 R12, R11, 0x4, R12 ;  /* 0x000000040b0c7825 */ /* 0x001fe200078e000c */
[----:B------:R-:W-:-:S02]  /*06a0*/  IADD3.X R11, PT, PT, RZ, RZ, RZ, P0, !PT ;  /* 0x000000ffff0b7210 */ /* 0x000fc400007fe4ff */
[----:B-1----:R-:W-:-:S03]  /*06b0*/  LEA R10, P0, R18, UR6, 0x2 ;  /* 0x00000006120a7c11 */ /* 0x002fc6000f8010ff */
[----:B------:R-:W3:Y:S01]  /*06c0*/  LDG.E R13, desc[UR8][R12.64] ;  /* 0x000000080c0d7981 */ /* 0x000ee2000c1e1900 */
[----:B------:R-:W-:Y:S01]  /*06d0*/  LEA.HI.X R11, R18, UR7, R11, 0x2, P0 ;  /* 0x00000007120b7c11 */ /* 0x000fe200080f140b */
[----:B--2---:R-:W-:-:S04]  /*06e0*/  IMAD.WIDE R16, R19, 0x4, R16 ;  /* 0x0000000413107825 */ /* 0x004fc800078e0210 */
[----:B------:R-:W2:Y:S04]  /*06f0*/  LDG.E R25, desc[UR8][R10.64+0x4] ;  /* 0x000004080a197981 */ /* 0x000ea8000c1e1900 */
[----:B------:R-:W3:Y:S04]  /*0700*/  LDG.E R22, desc[UR8][R16.64] ;  /* 0x0000000810167981 */ /* 0x000ee8000c1e1900 */
[----:B------:R-:W2:Y:S04]  /*0710*/  LDG.E R26, desc[UR8][R16.64+0x4] ;  /* 0x00000408101a7981 */ /* 0x000ea8000c1e1900 */
[----:B------:R-:W4:Y:S04]  /*0720*/  LDG.E R18, desc[UR8][R16.64+0x8] ;  /* 0x0000080810127981 */ /* 0x000f28000c1e1900 */
[----:B------:R-:W4:Y:S04]  /*0730*/  LDG.E R21, desc[UR8][R10.64+0x8] ;  /* 0x000008080a157981 */ /* 0x000f28000c1e1900 */
[----:B------:R-:W5:Y:S04]  /*0740*/  LDG.E R20, desc[UR8][R16.64+0xc] ;  /* 0x00000c0810147981 */ /* 0x000f68000c1e1900 */
[----:B------:R-:W5:Y:S04]  /*0750*/  LDG.E R19, desc[UR8][R10.64+0xc] ;  /* 0x00000c080a137981 */ /* 0x000f68000c1e1900 */
[----:B------:R-:W5:Y:S04]  /*0760*/  LDG.E R23, desc[UR8][R16.64+0x10] ;  /* 0x0000100810177981 */ /* 0x000f68000c1e1900 */
[----:B------:R-:W5:Y:S04]  /*0770*/  LDG.E R12, desc[UR8][R10.64+0x18] ;  /* 0x000018080a0c7981 */ /* 0x000f68000c1e1900 */
[----:B------:R-:W5:Y:S04]  /*0780*/  LDG.E R27, desc[UR8][R16.64+0x18] ;  /* 0x00001808101b7981 */ /* 0x000f68000c1e1900 */
[----:B------:R-:W5:Y:S01]  /*0790*/  LDG.E R28, desc[UR8][R16.64+0x1c] ;  /* 0x00001c08101c7981 */ /* 0x000f62000c1e1900 */
[----:B---3--:R-:W-:-:S03]  /*07a0*/  FFMA R22, R13, R22, R8 ;  /* 0x000000160d167223 */ /* 0x008fc60000000008 */
[----:B------:R-:W3:Y:S01]  /*07b0*/  LDG.E R8, desc[UR8][R10.64+0x10] ;  /* 0x000010080a087981 */ /* 0x000ee2000c1e1900 */
[----:B--2---:R-:W-:-:S03]  /*07c0*/  FFMA R26, R25, R26, R22 ;  /* 0x0000001a191a7223 */ /* 0x004fc60000000016 */
[----:B------:R-:W2:Y:S04]  /*07d0*/  LDG.E R22, desc[UR8][R16.64+0x14] ;  /* 0x0000140810167981 */ /* 0x000ea8000c1e1900 */
[----:B------:R-:W2:Y:S04]  /*07e0*/  LDG.E R13, desc[UR8][R10.64+0x14] ;  /* 0x000014080a0d7981 */ /* 0x000ea8000c1e1900 */
[----:B------:R-:W2:Y:S01]  /*07f0*/  LDG.E R25, desc[UR8][R10.64+0x1c] ;  /* 0x00001c080a197981 */ /* 0x000ea2000c1e1900 */
[----:B----4-:R-:W-:-:S04]  /*0800*/  FFMA R18, R21, R18, R26 ;  /* 0x0000001215127223 */ /* 0x010fc8000000001a */
[----:B-----5:R-:W-:Y:S01]  /*0810*/  FFMA R19, R19, R20, R18 ;  /* 0x0000001413137223 */ /* 0x020fe20000000012 */
[----:B------:R-:W-:-:S03]  /*0820*/  IADD3 R15, PT, PT, R15, 0x8, RZ ;  /* 0x000000080f0f7810 */ /* 0x000fc60007ffe0ff */
[----:B---3--:R-:W-:-:S04]  /*0830*/  FFMA R8, R8, R23, R19 ;  /* 0x0000001708087223 */ /* 0x008fc80000000013 */
[----:B--2---:R-:W-:-:S04]  /*0840*/  FFMA R13, R13, R22, R8 ;  /* 0x000000160d0d7223 */ /* 0x004fc80000000008 */
[----:B------:R-:W-:-:S04]  /*0850*/  FFMA R12, R12, R27, R13 ;  /* 0x0000001b0c0c7223 */ /* 0x000fc8000000000d */
[----:B------:R-:W-:-:S07]  /*0860*/  FFMA R8, R25, R28, R12 ;  /* 0x0000001c19087223 */ /* 0x000fce000000000c */
.L_x_3:
[----:B------:R-:W-:Y:S05]  /*0870*/  @!P1 BRA `(.L_x_0) ;  /* 0x0000000000bc9947 */ /* 0x000fea0003800000 */
[----:B------:R-:W-:Y:S02]  /*0880*/  ISETP.GE.U32.AND P0, PT, R24, 0x4, PT ;  /* 0x000000041800780c */ /* 0x000fe40003f06070 */
[----:B------:R-:W-:-:S04]  /*0890*/  LOP3.LUT R18, R7, 0x3, RZ, 0xc0, !PT ;  /* 0x0000000307127812 */ /* 0x000fc800078ec0ff */
[----:B------:R-:W-:-:S07]  /*08a0*/  ISETP.NE.AND P1, PT, R18, RZ, PT ;  /* 0x000000ff1200720c */ /* 0x000fce0003f25270 */
[----:B------:R-:W-:Y:S06]  /*08b0*/  @!P0 BRA `(.L_x_4) ;  /* 0x0000000000608947 */ /* 0x000fec0003800000 */
[----:B------:R-:W0:Y:S01]  /*08c0*/  LDC.64 R12, c[0x0][0x380] ;  /* 0x0000e000ff0c7b82 */ /* 0x000e220000000a00 */
[----:B------:R-:W1:Y:S01]  /*08d0*/  LDCU.64 UR6, c[0x0][0x380] ;  /* 0x00007000ff0677ac */ /* 0x000e620008000a00 */
[CC--:B------:R-:W-:Y:S02]  /*08e0*/  IADD3 R11, PT, PT, R6.reuse, R15.reuse, RZ ;  /* 0x0000000f060b7210 */ /* 0x0c0fe40007ffe0ff */
[-C--:B------:R-:W-:Y:S02]  /*08f0*/  IADD3 R20, P0, PT, R6, R15.reuse, RZ ;  /* 0x0000000f06147210 */ /* 0x080fe40007f1e0ff */
[----:B------:R-:W-:Y:S02]  /*0900*/  IADD3 R19, PT, PT, R14, R15, RZ ;  /* 0x0000000f0e137210 */ /* 0x000fe40007ffe0ff */
        /* <DEDUP_REMOVED lines=13> */
[----:B------:R-:W5:Y:S01]  /*09e0*/  LDG.E R25, desc[UR8][R16.64+0xc] ;  /* 0x00000c0810197981 */ /* 0x000f62000c1e1900 */
[----:B------:R-:W-:Y:S01]  /*09f0*/  IADD3 R15, PT, PT, R15, 0x4, RZ ;  /* 0x000000040f0f7810 */ /* 0x000fe20007ffe0ff */
[----:B---3--:R-:W-:-:S04]  /*0a00*/  FFMA R19, R13, R19, R8 ;  /* 0x000000130d137223 */ /* 0x008fc80000000008 */
[----:B--2---:R-:W-:-:S04]  /*0a10*/  FFMA R19, R20, R21, R19 ;  /* 0x0000001514137223 */ /* 0x004fc80000000013 */
[----:B----4-:R-:W-:-:S04]  /*0a20*/  FFMA R19, R22, R23, R19 ;  /* 0x0000001716137223 */ /* 0x010fc80000000013 */
[----:B-----5:R-:W-:-:S07]  /*0a30*/  FFMA R8, R24, R25, R19 ;  /* 0x0000001918087223 */ /* 0x020fce0000000013 */
.L_x_4:
[----:B------:R-:W-:Y:S05]  /*0a40*/  @!P1 BRA `(.L_x_0) ;  /* 0x0000000000489947 */ /* 0x000fea0003800000 */
[----:B------:R-:W0:Y:S01]  /*0a50*/  LDC.64 R12, c[0x0][0x380] ;  /* 0x0000e000ff0c7b82 */ /* 0x000e220000000a00 */
[----:B------:R-:W-:Y:S02]  /*0a60*/  IADD3 R17, PT, PT, R6, R15, RZ ;  /* 0x0000000f06117210 */ /* 0x000fe40007ffe0ff */
[----:B------:R-:W-:-:S05]  /*0a70*/  IADD3 R18, PT, PT, -R18, RZ, RZ ;  /* 0x000000ff12127210 */ /* 0x000fca0007ffe1ff */
[----:B------:R-:W1:Y:S01]  /*0a80*/  LDC.64 R10, c[0x0][0x398] ;  /* 0x0000e600ff0a7b82 */ /* 0x000e620000000a00 */
[----:B0-----:R-:W-:Y:S01]  /*0a90*/  IMAD.WIDE.U32 R12, R17, 0x4, R12 ;  /* 0x00000004110c7825 */ /* 0x001fe200078e000c */
[----:B------:R-:W-:-:S04]  /*0aa0*/  IADD3 R17, PT, PT, R14, R15, RZ ;  /* 0x0000000f0e117210 */ /* 0x000fc80007ffe0ff */
[----:B------:R-:W-:-:S07]  /*0ab0*/  MOV R19, R13 ;  /* 0x0000000d00137202 */ /* 0x000fce0000000f00 */
.L_x_5:
[----:B-1----:R-:W-:Y:S01]  /*0ac0*/  IMAD.WIDE R14, R17, 0x4, R10 ;  /* 0x00000004110e7825 */ /* 0x002fe200078e020a */
[----:B------:R-:W-:-:S05]  /*0ad0*/  MOV R13, R19 ;  /* 0x00000013000d7202 */ /* 0x000fca0000000f00 */
[----:B------:R-:W2:Y:S04]  /*0ae0*/  LDG.E R14, desc[UR8][R14.64] ;  /* 0x000000080e0e7981 */ /* 0x000ea8000c1e1900 */
[----:B------:R0:W2:Y:S01]  /*0af0*/  LDG.E R13, desc[UR8][R12.64] ;  /* 0x000000080c0d7981 */ /* 0x0000a2000c1e1900 */
[----:B------:R-:W-:Y:S02]  /*0b00*/  IADD3 R18, PT, PT, R18, 0x1, RZ ;  /* 0x0000000112127810 */ /* 0x000fe40007ffe0ff */
[----:B------:R-:W-:Y:S02]  /*0b10*/  IADD3 R17, PT, PT, R17, 0x1, RZ ;  /* 0x0000000111117810 */ /* 0x000fe40007ffe0ff */
[----:B------:R-:W-:Y:S02]  /*0b20*/  ISETP.NE.AND P0, PT, R18, RZ, PT ;  /* 0x000000ff1200720c */ /* 0x000fe40003f05270 */
[----:B0-----:R-:W-:-:S04]  /*0b30*/  IADD3 R12, P1, PT, R12, 0x4, RZ ;  /* 0x000000040c0c7810 */ /* 0x001fc80007f3e0ff */
[----:B------:R-:W-:Y:S01]  /*0b40*/  IADD3.X R19, PT, PT, RZ, R19, RZ, P1, !PT ;  /* 0x00000013ff137210 */ /* 0x000fe20000ffe4ff */
[----:B--2---:R-:W-:-:S06]  /*0b50*/  FFMA R8, R13, R14, R8 ;  /* 0x0000000e0d087223 */ /* 0x004fcc0000000008 */
[----:B------:R-:W-:Y:S05]  /*0b60*/  @P0 BRA `(.L_x_5) ;  /* 0xfffffffc00d40947 */ /* 0x000fea000383ffff */
.L_x_0:
[----:B------:R-:W0:Y:S01]  /*0b70*/  LDC.64 R14, c[0x0][0x3a0] ;  /* 0x0000e800ff0e7b82 */ /* 0x000e220000000a00 */
[----:B------:R-:W-:-:S04]  /*0b80*/  IMAD R11, R4, R5, R2 ;  /* 0x00000005040b7224 */ /* 0x000fc800078e0202 */
[----:B0-----:R-:W-:-:S06]  /*0b90*/  IMAD.WIDE R10, R11, 0x4, R14 ;  /* 0x000000040b0a7825 */ /* 0x001fcc00078e020e */
[----:B------:R-:W2:Y:S01]  /*0ba0*/  LDG.E R11, desc[UR8][R10.64] ;  /* 0x000000080a0b7981 */ /* 0x000ea2000c1e1900 */
[----:B------:R-:W0:Y:S01]  /*0bb0*/  S2UR UR6, SR_CgaCtaId ;  /* 0x00000000000679c3 */ /* 0x000e220000008800 */
[----:B------:R-:W-:Y:S01]  /*0bc0*/  IMAD R6, R0, R3, RZ ;  /* 0x0000000300067224 */ /* 0x000fe200078e02ff */
[----:B------:R-:W-:Y:S01]  /*0bd0*/  UMOV UR5, 0x400 ;  /* 0x0000040000057882 */ /* 0x000fe20000000000 */
[----:B------:R-:W-:-:S03]  /*0be0*/  ISETP.GE.AND P0, PT, R2, R7, PT ;  /* 0x000000070200720c */ /* 0x000fc60003f06270 */
[----:B------:R-:W-:Y:S01]  /*0bf0*/  IADD3 R9, PT, PT, R6, R9, RZ ;  /* 0x0000000906097210 */ /* 0x000fe20007ffe0ff */
[----:B0-----:R-:W-:-:S06]  /*0c00*/  ULEA UR5, UR6, UR5, 0x18 ;  /* 0x0000000506057291 */ /* 0x001fcc000f8ec0ff */
[----:B------:R-:W-:Y:S01]  /*0c10*/  LEA R9, R9, UR5, 0x2 ;  /* 0x0000000509097c11 */ /* 0x000fe2000f8e10ff */
[----:B--2---:R-:W-:-:S05]  /*0c20*/  FMUL R8, R11, R8 ;  /* 0x000000080b087220 */ /* 0x004fca0000400000 */
[----:B------:R0:W-:Y:S01]  /*0c30*/  STS [R9], R8 ;  /* 0x0000000809007388 */ /* 0x0001e20000000800 */
[----:B------:R-:W-:Y:S06]  /*0c40*/  BAR.SYNC.DEFER_BLOCKING 0x0 ;  /* 0x0000000000007b1d */ /* 0x000fec0000010000 */
[----:B------:R-:W-:Y:S05]  /*0c50*/  @P0 EXIT ;  /* 0x000000000000094d */ /* 0x000fea0003800000 */
[C---:B0-----:R-:W-:Y:S01]  /*0c60*/  IADD3 R8, PT, PT, R5.reuse, -0x1, RZ ;  /* 0xffffffff05087810 */ /* 0x041fe20007ffe0ff */
[----:B------:R-:W-:Y:S01]  /*0c70*/  HFMA2 R27, -RZ, RZ, 0, 0 ;  /* 0x00000000ff1b7431 */ /* 0x000fe200000001ff */
[----:B------:R-:W-:Y:S02]  /*0c80*/  LOP3.LUT R9, R5, 0xf, RZ, 0xc0, !PT ;  /* 0x0000000f05097812 */ /* 0x000fe400078ec0ff */
[----:B------:R-:W-:Y:S02]  /*0c90*/  ISETP.GE.U32.AND P0, PT, R8, 0xf, PT ;  /* 0x0000000f0800780c */ /* 0x000fe40003f06070 */
[----:B------:R-:W-:Y:S02]  /*0ca0*/  ISETP.NE.AND P1, PT, R9, RZ, PT ;  /* 0x000000ff0900720c */ /* 0x000fe40003f25270 */
[----:B------:R-:W-:-:S09]  /*0cb0*/  MOV R11, RZ ;  /* 0x000000ff000b7202 */ /* 0x000fd20000000f00 */
[----:B------:R-:W-:Y:S05]  /*0cc0*/  @!P0 BRA `(.L_x_6) ;  /* 0x0000000400308947 */ /* 0x000fea0003800000 */
[----:B------:R-:W-:Y:S02]  /*0cd0*/  LEA R13, R6, UR5, 0x2 ;  /* 0x00000005060d7c11 */ /* 0x000fe4000f8e10ff */
[----:B------:R-:W-:Y:S02]  /*0ce0*/  LOP3.LUT R11, R5, 0x7ffffff0, RZ, 0xc0, !PT ;  /* 0x7ffffff0050b7812 */ /* 0x000fe400078ec0ff */
[----:B------:R-:W-:Y:S02]  /*0cf0*/  MOV R27, RZ ;  /* 0x000000ff001b7202 */ /* 0x000fe40000000f00 */
[----:B------:R-:W-:Y:S02]  /*0d00*/  MOV R10, R2 ;  /* 0x00000002000a7202 */ /* 0x000fe40000000f00 */
[----:B------:R-:W-:Y:S02]  /*0d10*/  IADD3 R13, PT, PT, R13, 0x20, RZ ;  /* 0x000000200d0d7810 */ /* 0x000fe40007ffe0ff */
[----:B------:R-:W-:-:S07]  /*0d20*/  IADD3 R12, PT, PT, -R11, RZ, RZ ;  /* 0x000000ff0b0c7210 */ /* 0x000fce0007ffe1ff */
.L_x_7:
[----:B------:R-:W0:Y:S01]  /*0d30*/  LDC.64 R18, c[0x0][0x390] ;  /* 0x0000e400ff127b82 */ /* 0x000e220000000a00 */
[----:B------:R-:W1:Y:S01]  /*0d40*/  LDS R28, [R13+-0x20] ;  /* 0xffffe0000d1c7984 */ /* 0x000e620000000800 */
[----:B0-----:R-:W-:-:S05]  /*0d50*/  IMAD.WIDE R18, R10, 0x4, R18 ;  /* 0x000000040a127825 */ /* 0x001fca00078e0212 */
[----:B------:R-:W1:Y:S01]  /*0d60*/  LDG.E R29, desc[UR8][R18.64] ;  /* 0x00000008121d7981 */ /* 0x000e62000c1e1900 */
[----:B------:R-:W-:-:S05]  /*0d70*/  IMAD.WIDE R16, R7, 0x4, R18 ;  /* 0x0000000407107825 */ /* 0x000fca00078e0212 */
[----:B------:R-:W2:Y:S01]  /*0d80*/  LDG.E R25, desc[UR8][R16.64] ;  /* 0x0000000810197981 */ /* 0x000ea2000c1e1900 */
[----:B------:R-:W-:-:S05]  /*0d90*/  IMAD.WIDE R20, R7, 0x4, R16 ;  /* 0x0000000407147825 */ /* 0x000fca00078e0210 */
[----:B------:R0:W3:Y:S02]  /*0da0*/  LDG.E R22, desc[UR8][R20.64] ;  /* 0x0000000814167981 */ /* 0x0000e4000c1e1900 */
[----:B0-----:R-:W-:-:S05]  /*0db0*/  IMAD.WIDE R20, R7, 0x4, R20 ;  /* 0x0000000407147825 */ /* 0x001fca00078e0214 */
[----:B------:R-:W4:Y:S01]  /*0dc0*/  LDG.E R23, desc[UR8][R20.64] ;  /* 0x0000000814177981 */ /* 0x000f22000c1e1900 */
[----:B------:R-:W-:-:S05]  /*0dd0*/  IMAD.WIDE R18, R7, 0x4, R20 ;  /* 0x0000000407127825 */ /* 0x000fca00078e0214 */
[----:B------:R0:W5:Y:S01]  /*0de0*/  LDG.E R26, desc[UR8][R18.64] ;  /* 0x00000008121a7981 */ /* 0x000162000c1e1900 */
[----:B------:R-:W-:-:S05]  /*0df0*/  IMAD.WIDE R16, R7, 0x4, R18 ;  /* 0x0000000407107825 */ /* 0x000fca00078e0212 */
[----:B------:R-:W5:Y:S01]  /*0e00*/  LDG.E R24, desc[UR8][R16.64] ;  /* 0x0000000810187981 */ /* 0x000f62000c1e1900 */
[----:B0-----:R-:W-:-:S04]  /*0e10*/  IMAD.WIDE R18, R7, 0x4, R16 ;  /* 0x0000000407127825 */ /* 0x001fc800078e0210 */
[----:B------:R-:W-:Y:S01]  /*0e20*/  IMAD.WIDE R20, R7, 0x4, R18 ;  /* 0x0000000407147825 */ /* 0x000fe200078e0212 */
[----:B------:R-:W5:Y:S03]  /*0e30*/  LDG.E R16, desc[UR8][R18.64] ;  /* 0x0000000812107981 */ /* 0x000f66000c1e1900 */
[----:B-1----:R-:W-:Y:S02]  /*0e40*/  FFMA R28, R28, R29, R27 ;  /* 0x0000001d1c1c7223 */ /* 0x002fe4000000001b */
[----:B------:R0:W5:Y:S04]  /*0e50*/  LDG.E R27, desc[UR8][R20.64] ;  /* 0x00000008141b7981 */ /* 0x000168000c1e1900 */
[----:B------:R-:W2:Y:S02]  /*0e60*/  LDS R29, [R13+-0x1c] ;  /* 0xffffe4000d1d7984 */ /* 0x000ea40000000800 */
[----:B--2---:R-:W-:-:S02]  /*0e70*/  FFMA R25, R29, R25, R28 ;  /* 0x000000191d197223 */ /* 0x004fc4000000001c */
[----:B------:R-:W3:Y:S04]  /*0e80*/  LDS R29, [R13+-0x18] ;  /* 0xffffe8000d1d7984 */ /* 0x000ee80000000800 */
[----:B------:R-:W4:Y:S01]  /*0e90*/  LDS R28, [R13+-0x14] ;  /* 0xffffec000d1c7984 */ /* 0x000f220000000800 */
[----:B0-----:R-:W-:-:S05]  /*0ea0*/  IMAD.WIDE R20, R7, 0x4, R20 ;  /* 0x0000000407147825 */ /* 0x001fca00078e0214 */
[----:B------:R-:W2:Y:S01]  /*0eb0*/  LDG.E R17, desc[UR8][R20.64] ;  /* 0x0000000814117981 */ /* 0x000ea2000c1e1900 */
[----:B---3--:R-:W-:-:S03]  /*0ec0*/  FFMA R25, R29, R22, R25 ;  /* 0x000000161d197223 */ /* 0x008fc60000000019 */
[----:B------:R-:W5:Y:S01]  /*0ed0*/  LDS R22, [R13+-0x10] ;  /* 0xfffff0000d167984 */ /* 0x000f620000000800 */
[----:B----4-:R-:W-:-:S03]  /*0ee0*/  FFMA R25, R28, R23, R25 ;  /* 0x000000171c197223 */ /* 0x010fc60000000019 */
[----:B------:R-:W0:Y:S01]  /*0ef0*/  LDS R23, [R13+-0xc] ;  /* 0xfffff4000d177984 */ /* 0x000e220000000800 */
[----:B------:R-:W-:-:S03]  /*0f00*/  IMAD.WIDE R18, R7, 0x4, R20 ;  /* 0x0000000407127825 */ /* 0x000fc600078e0214 */
[----:B------:R-:W1:Y:S04]  /*0f10*/  LDS R29, [R13+-0x8] ;  /* 0xfffff8000d1d7984 */ /* 0x000e680000000800 */
[----:B------:R3:W4:Y:S01]  /*0f20*/  LDG.E R28, desc[UR8][R18.64] ;  /* 0x00000008121c7981 */ /* 0x000722000c1e1900 */
[----:B-----5:R-:W-:-:S04]  /*0f30*/  FFMA R26, R22, R26, R25 ;  /* 0x0000001a161a7223 */ /* 0x020fc80000000019 */
[----:B0-----:R-:W-:Y:S01]  /*0f40*/  FFMA R26, R23, R24, R26 ;  /* 0x00000018171a7223 */ /* 0x001fe2000000001a */
[C---:B------:R-:W-:Y:S02]  /*0f50*/  IMAD.WIDE R24, R7.reuse, 0x4, R18 ;  /* 0x0000000407187825 */ /* 0x040fe400078e0212 */
[----:B---3--:R-:W0:Y:S04]  /*0f60*/  LDS R19, [R13+-0x4] ;  /* 0xfffffc000d137984 */ /* 0x008e280000000800 */
[----:B------:R-:W3:Y:S01]  /*0f70*/  LDG.E R18, desc[UR8][R24.64] ;  /* 0x0000000818127981 */ /* 0x000ee2000c1e1900 */
[----:B------:R-:W-:-:S04]  /*0f80*/  IMAD.WIDE R22, R7, 0x4, R24 ;  /* 0x0000000407167825 */ /* 0x000fc800078e0218 */
[----:B------:R-:W-:-:S04]  /*0f90*/  IMAD.WIDE R20, R7, 0x4, R22 ;  /* 0x0000000407147825 */ /* 0x000fc800078e0216 */
[----:B-1----:R-:W-:Y:S01]  /*0fa0*/  FFMA R16, R29, R16, R26 ;  /* 0x000000101d107223 */ /* 0x002fe2000000001a */
[----:B------:R1:W5:Y:S02]  /*0fb0*/  LDG.E R24, desc[UR8][R22.64] ;  /* 0x0000000816187981 */ /* 0x000364000c1e1900 */
[----:B-1----:R-:W-:Y:S02]  /*0fc0*/  IMAD.WIDE R22, R7, 0x4, R20 ;  /* 0x0000000407167825 */ /* 0x002fe400078e0214 */
[----:B------:R1:W5:Y:S04]  /*0fd0*/  LDG.E R20, desc[UR8][R20.64] ;  /* 0x0000000814147981 */ /* 0x000368000c1e1900 */
[----:B------:R0:W5:Y:S04]  /*0fe0*/  LDG.E R29, desc[UR8][R22.64] ;  /* 0x00000008161d7981 */ /* 0x000168000c1e1900 */
[----:B-1----:R-:W2:Y:S01]  /*0ff0*/  LDS R21, [R13] ;  /* 0x000000000d157984 */ /* 0x002ea20000000800 */
[----:B0-----:R-:W-:Y:S01]  /*1000*/  FFMA R16, R19, R27, R16 ;  /* 0x0000001b13107223 */ /* 0x001fe20000000010 */
[----:B------:R-:W-:-:S02]  /*1010*/  IMAD.WIDE R26, R7, 0x4, R22 ;  /* 0x00000004071a7825 */ /* 0x000fc400078e0216 */
[----:B------:R-:W-:Y:S04]  /*1020*/  LDS R23, [R13+0x14] ;  /* 0x000014000d177984 */ /* 0x000fe80000000800 */
[----:B------:R0:W5:Y:S02]  /*1030*/  LDG.E R19, desc[UR8][R26.64] ;  /* 0x000000081a137981 */ /* 0x000164000c1e1900 */
[----:B0-----:R-:W-:-:S05]  /*1040*/  IMAD.WIDE R26, R7, 0x4, R26 ;  /* 0x00000004071a7825 */ /* 0x001fca00078e021a */
[----:B------:R0:W5:Y:S04]  /*1050*/  LDG.E R25, desc[UR8][R26.64] ;  /* 0x000000081a197981 */ /* 0x000168000c1e1900 */
[----:B0-----:R-:W-:Y:S01]  /*1060*/  LDS R27, [R13+0x1c] ;  /* 0x00001c000d1b7984 */ /* 0x001fe20000000800 */
[----:B--2---:R-:W-:-:S03]  /*1070*/  FFMA R17, R21, R17, R16 ;  /* 0x0000001115117223 */ /* 0x004fc60000000010 */
[----:B------:R-:W4:Y:S04]  /*1080*/  LDS R16, [R13+0x4] ;  /* 0x000004000d107984 */ /* 0x000f280000000800 */
[----:B------:R-:W3:Y:S01]  /*1090*/  LDS R21, [R13+0x8] ;  /* 0x000008000d157984 */ /* 0x000ee20000000800 */
[----:B----4-:R-:W-:-:S03]  /*10a0*/  FFMA R16, R16, R28, R17 ;  /* 0x0000001c10107223 */ /* 0x010fc60000000011 */
[----:B------:R-:W5:Y:S04]  /*10b0*/  LDS R28, [R13+0xc] ;  /* 0x00000c000d1c7984 */ /* 0x000f680000000800 */
[----:B------:R-:W0:Y:S01]  /*10c0*/  LDS R17, [R13+0x10] ;  /* 0x000010000d117984 */ /* 0x000e220000000800 */
[----:B------:R-:W-:Y:S01]  /*10d0*/  IADD3 R12, PT, PT, R12, 0x10, RZ ;  /* 0x000000100c0c7810 */ /* 0x000fe20007ffe0ff */
[----:B---3--:R-:W-:Y:S02]  /*10e0*/  FFMA R21, R21, R18, R16 ;  /* 0x0000001215157223 */ /* 0x008fe40000000010 */
[----:B------:R1:W2:Y:S01]  /*10f0*/  LDS R16, [R13+0x18] ;  /* 0x000018000d107984 */ /* 0x0002a20000000800 */
[----:B------:R-:W-:Y:S01]  /*1100*/  ISETP.NE.AND P0, PT, R12, RZ, PT ;  /* 0x000000ff0c00720c */ /* 0x000fe20003f05270 */
[----:B-----5:R-:W-:-:S04]  /*1110*/  FFMA R24, R28, R24, R21 ;  /* 0x000000181c187223 */ /* 0x020fc80000000015 */
[----:B0-----:R-:W-:-:S04]  /*1120*/  FFMA R20, R17, R20, R24 ;  /* 0x0000001411147223 */ /* 0x001fc80000000018 */
[----:B------:R-:W-:Y:S01]  /*1130*/  FFMA R20, R23, R29, R20 ;  /* 0x0000001d17147223 */ /* 0x000fe20000000014 */
[----:B-1----:R-:W-:Y:S02]  /*1140*/  IADD3 R13, PT, PT, R13, 0x40, RZ ;  /* 0x000000400d0d7810 */ /* 0x002fe40007ffe0ff */
[----:B------:R-:W-:Y:S01]  /*1150*/  LEA R10, R7, R10, 0x4 ;  /* 0x0000000a070a7211 */ /* 0x000fe200078e20ff */
[----:B--2---:R-:W-:-:S04]  /*1160*/  FFMA R16, R16, R19, R20 ;  /* 0x0000001310107223 */ /* 0x004fc80000000014 */
[----:B------:R-:W-:Y:S01]  /*1170*/  FFMA R27, R27, R25, R16 ;  /* 0x000000191b1b7223 */ /* 0x000fe20000000010 */
[----:B------:R-:W-:Y:S06]  /*1180*/  @P0 BRA `(.L_x_7) ;  /* 0xfffffff800e80947 */ /* 0x000fec000383ffff */
.L_x_6:
[----:B------:R-:W-:Y:S05]  /*1190*/  @!P1 BRA `(.L_x_8) ;  /* 0x0000000400489947 */ /* 0x000fea0003800000 */
[----:B------:R-:W-:Y:S02]  /*11a0*/  ISETP.GE.U32.AND P0, PT, R9, 0x8, PT ;  /* 0x000000080900780c */ /* 0x000fe40003f06070 */
[----:B------:R-:W-:-:S04]  /*11b0*/  LOP3.LUT R10, R5, 0x7, RZ, 0xc0, !PT ;  /* 0x00000007050a7812 */ /* 0x000fc800078ec0ff */
[----:B------:R-:W-:-:S07]  /*11c0*/  ISETP.NE.AND P1, PT, R10, RZ, PT ;  /* 0x000000ff0a00720c */ /* 0x000fce0003f25270 */
[----:B------:R-:W-:Y:S06]  /*11d0*/  @!P0 BRA `(.L_x_9) ;  /* 0x0000000000948947 */ /* 0x000fec0003800000 */
[----:B------:R-:W0:Y:S01]  /*11e0*/  LDC.64 R24, c[0x0][0x390] ;  /* 0x0000e400ff187b82 */ /* 0x000e220000000a00 */
[----:B------:R-:W-:-:S04]  /*11f0*/  IMAD R9, R11, R7, R2 ;  /* 0x000000070b097224 */ /* 0x000fc800078e0202 */
[----:B0-----:R-:W-:-:S05]  /*1200*/  IMAD.WIDE R24, R9, 0x4, R24 ;  /* 0x0000000409187825 */ /* 0x001fca00078e0218 */
[----:B------:R0:W2:Y:S01]  /*1210*/  LDG.E R26, desc[UR8][R24.64] ;  /* 0x00000008181a7981 */ /* 0x0000a2000c1e1900 */
[----:B------:R-:W-:-:S05]  /*1220*/  IMAD.WIDE R28, R7, 0x4, R24 ;  /* 0x00000004071c7825 */ /* 0x000fca00078e0218 */
[----:B------:R1:W3:Y:S01]  /*1230*/  LDG.E R9, desc[UR8][R28.64] ;  /* 0x000000081c097981 */ /* 0x0002e2000c1e1900 */
[----:B------:R-:W-:-:S04]  /*1240*/  IMAD.WIDE R20, R7, 0x4, R28 ;  /* 0x0000000407147825 */ /* 0x000fc800078e021c */
[C---:B------:R-:W-:Y:S02]  /*1250*/  IMAD.WIDE R12, R7.reuse, 0x4, R20 ;  /* 0x00000004070c7825 */ /* 0x040fe400078e0214 */
[----:B------:R4:W5:Y:S02]  /*1260*/  LDG.E R20, desc[UR8][R20.64] ;  /* 0x0000000814147981 */ /* 0x000964000c1e1900 */
[C---:B------:R-:W-:Y:S02]  /*1270*/  IMAD.WIDE R16, R7.reuse, 0x4, R12 ;  /* 0x0000000407107825 */ /* 0x040fe400078e020c */
[----:B------:R4:W5:Y:S02]  /*1280*/  LDG.E R12, desc[UR8][R12.64] ;  /* 0x000000080c0c7981 */ /* 0x000964000c1e1900 */
[C---:B------:R-:W-:Y:S02]  /*1290*/  IMAD.WIDE R18, R7.reuse, 0x4, R16 ;  /* 0x0000000407127825 */ /* 0x040fe400078e0210 */
[----:B------:R4:W5:Y:S02]  /*12a0*/  LDG.E R16, desc[UR8][R16.64] ;  /* 0x0000000810107981 */ /* 0x000964000c1e1900 */
[----:B------:R-:W-:-:S02]  /*12b0*/  IMAD.WIDE R22, R7, 0x4, R18 ;  /* 0x0000000407167825 */ /* 0x000fc400078e0212 */
[----:B------:R4:W5:Y:S02]  /*12c0*/  LDG.E R18, desc[UR8][R18.64] ;  /* 0x0000000812127981 */ /* 0x000964000c1e1900 */
[----:B0-----:R-:W-:Y:S02]  /*12d0*/  IMAD.WIDE R24, R7, 0x4, R22 ;  /* 0x0000000407187825 */ /* 0x001fe400078e0216 */
[----:B------:R-:W5:Y:S04]  /*12e0*/  LDG.E R22, desc[UR8][R22.64] ;  /* 0x0000000816167981 */ /* 0x000f68000c1e1900 */
[----:B------:R-:W5:Y:S01]  /*12f0*/  LDG.E R24, desc[UR8][R24.64] ;  /* 0x0000000818187981 */ /* 0x000f62000c1e1900 */
[----:B-1----:R-:W-:-:S04]  /*1300*/  IADD3 R28, PT, PT, R6, R11, RZ ;  /* 0x0000000b061c7210 */ /* 0x002fc80007ffe0ff */
[----:B------:R-:W-:-:S05]  /*1310*/  LEA R28, R28, UR5, 0x2 ;  /* 0x000000051c1c7c11 */ /* 0x000fca000f8e10ff */
[----:B----4-:R-:W2:Y:S04]  /*1320*/  LDS R21, [R28] ;  /* 0x000000001c157984 */ /* 0x010ea80000000800 */
[----:B------:R-:W3:Y:S04]  /*1330*/  LDS R29, [R28+0x4] ;  /* 0x000004001c1d7984 */ /* 0x000ee80000000800 */
[----:B------:R-:W5:Y:S04]  /*1340*/  LDS R13, [R28+0x8] ;  /* 0x000008001c0d7984 */ /* 0x000f680000000800 */
[----:B------:R-:W-:Y:S04]  /*1350*/  LDS R17, [R28+0x10] ;  /* 0x000010001c117984 */ /* 0x000fe80000000800 */
[----:B------:R-:W-:Y:S01]  /*1360*/  LDS R19, [R28+0x14] ;  /* 0x000014001c137984 */ /* 0x000fe20000000800 */
[----:B------:R-:W-:Y:S01]  /*1370*/  IADD3 R11, PT, PT, R11, 0x8, RZ ;  /* 0x000000080b0b7810 */ /* 0x000fe20007ffe0ff */
[----:B--2---:R-:W-:-:S02]  /*1380*/  FFMA R26, R21, R26, R27 ;  /* 0x0000001a151a7223 */ /* 0x004fc4000000001b */
[----:B------:R-:W0:Y:S02]  /*1390*/  LDS R21, [R28+0xc] ;  /* 0x00000c001c157984 */ /* 0x000e240000000800 */
[----:B---3--:R-:W-:Y:S02]  /*13a0*/  FFMA R26, R29, R9, R26 ;  /* 0x000000091d1a7223 */ /* 0x008fe4000000001a */
[----:B------:R-:W-:Y:S04]  /*13b0*/  LDS R27, [R28+0x1c] ;  /* 0x00001c001c1b7984 */ /* 0x000fe80000000800 */
[----:B------:R-:W1:Y:S01]  /*13c0*/  LDS R9, [R28+0x18] ;  /* 0x000018001c097984 */ /* 0x000e620000000800 */
[----:B-----5:R-:W-:-:S04]  /*13d0*/  FFMA R20, R13, R20, R26 ;  /* 0x000000140d147223 */ /* 0x020fc8000000001a */
[----:B0-----:R-:W-:-:S04]  /*13e0*/  FFMA R12, R21, R12, R20 ;  /* 0x0000000c150c7223 */ /* 0x001fc80000000014 */
[----:B------:R-:W-:-:S04]  /*13f0*/  FFMA R17, R17, R16, R12 ;  /* 0x0000001011117223 */ /* 0x000fc8000000000c */
[----:B------:R-:W-:-:S04]  /*1400*/  FFMA R18, R19, R18, R17 ;  /* 0x0000001213127223 */ /* 0x000fc80000000011 */
[----:B-1----:R-:W-:-:S04]  /*1410*/  FFMA R18, R9, R22, R18 ;  /* 0x0000001609127223 */ /* 0x002fc80000000012 */
[----:B------:R-:W-:-:S07]  /*1420*/  FFMA R27, R27, R24, R18 ;  /* 0x000000181b1b7223 */ /* 0x000fce0000000012 */
.L_x_9:
[----:B------:R-:W-:Y:S05]  /*1430*/  @!P1 BRA `(.L_x_8) ;  /* 0x0000000000a09947 */ /* 0x000fea0003800000 */
[----:B------:R-:W-:Y:S02]  /*1440*/  ISETP.GE.U32.AND P0, PT, R10, 0x4, PT ;  /* 0x000000040a00780c */ /* 0x000fe40003f06070 */
[----:B------:R-:W-:-:S04]  /*1450*/  LOP3.LUT R9, R5, 0x3, RZ, 0xc0, !PT ;  /* 0x0000000305097812 */ /* 0x000fc800078ec0ff */
[----:B------:R-:W-:-:S07]  /*1460*/  ISETP.NE.AND P1, PT, R9, RZ, PT ;  /* 0x000000ff0900720c */ /* 0x000fce0003f25270 */
[----:B------:R-:W-:Y:S06]  /*1470*/  @!P0 BRA `(.L_x_10) ;  /* 0x0000000000548947 */ /* 0x000fec0003800000 */
[----:B------:R-:W0:Y:S01]  /*1480*/  LDC.64 R12, c[0x0][0x390] ;  /* 0x0000e400ff0c7b82 */ /* 0x000e220000000a00 */
[----:B------:R-:W-:-:S04]  /*1490*/  IMAD R21, R11, R7, R2 ;  /* 0x000000070b157224 */ /* 0x000fc800078e0202 */
[----:B0-----:R-:W-:-:S04]  /*14a0*/  IMAD.WIDE R20, R21, 0x4, R12 ;  /* 0x0000000415147825 */ /* 0x001fc800078e020c */
[C---:B------:R-:W-:Y:S02]  /*14b0*/  IMAD.WIDE R16, R7.reuse, 0x4, R20 ;  /* 0x0000000407107825 */ /* 0x040fe400078e0214 */
[----:B------:R0:W2:Y:S02]  /*14c0*/  LDG.E R20, desc[UR8][R20.64] ;  /* 0x0000000814147981 */ /* 0x0000a4000c1e1900 */
[C---:B------:R-:W-:Y:S02]  /*14d0*/  IMAD.WIDE R12, R7.reuse, 0x4, R16 ;  /* 0x00000004070c7825 */ /* 0x040fe400078e0210 */
[----:B------:R-:W3:Y:S02]  /*14e0*/  LDG.E R16, desc[UR8][R16.64] ;  /* 0x0000000810107981 */ /* 0x000ee4000c1e1900 */
[----:B------:R-:W-:Y:S02]  /*14f0*/  IMAD.WIDE R18, R7, 0x4, R12 ;  /* 0x0000000407127825 */ /* 0x000fe400078e020c */
[----:B------:R-:W4:Y:S04]  /*1500*/  LDG.E R12, desc[UR8][R12.64] ;  /* 0x000000080c0c7981 */ /* 0x000f28000c1e1900 */
[----:B------:R-:W5:Y:S01]  /*1510*/  LDG.E R18, desc[UR8][R18.64] ;  /* 0x0000000812127981 */ /* 0x000f62000c1e1900 */
[----:B------:R-:W-:-:S02]  /*1520*/  IADD3 R10, PT, PT, R6, R11, RZ ;  /* 0x0000000b060a7210 */ /* 0x000fc40007ffe0ff */
[----:B------:R-:W-:Y:S02]  /*1530*/  IADD3 R11, PT, PT, R11, 0x4, RZ ;  /* 0x000000040b0b7810 */ /* 0x000fe40007ffe0ff */
[----:B------:R-:W-:-:S05]  /*1540*/  LEA R10, R10, UR5, 0x2 ;  /* 0x000000050a0a7c11 */ /* 0x000fca000f8e10ff */
[----:B------:R-:W2:Y:S04]  /*1550*/  LDS R22, [R10] ;  /* 0x000000000a167984 */ /* 0x000ea80000000800 */
[----:B------:R-:W3:Y:S04]  /*1560*/  LDS R23, [R10+0x4] ;  /* 0x000004000a177984 */ /* 0x000ee80000000800 */
[----:B------:R-:W4:Y:S04]  /*1570*/  LDS R25, [R10+0x8] ;  /* 0x000008000a197984 */ /* 0x000f280000000800 */
[----:B0-----:R-:W5:Y:S01]  /*1580*/  LDS R21, [R10+0xc] ;  /* 0x00000c000a157984 */ /* 0x001f620000000800 */
[----:B--2---:R-:W-:-:S04]  /*1590*/  FFMA R20, R22, R20, R27 ;  /* 0x0000001416147223 */ /* 0x004fc8000000001b */
[----:B---3--:R-:W-:-:S04]  /*15a0*/  FFMA R16, R23, R16, R20 ;  /* 0x0000001017107223 */ /* 0x008fc80000000014 */
[----:B----4-:R-:W-:-:S04]  /*15b0*/  FFMA R16, R25, R12, R16 ;  /* 0x0000000c19107223 */ /* 0x010fc80000000010 */
[----:B-----5:R-:W-:-:S07]  /*15c0*/  FFMA R27, R21, R18, R16 ;  /* 0x00000012151b7223 */ /* 0x020fce0000000010 */
.L_x_10:
[----:B------:R-:W-:Y:S05]  /*15d0*/  @!P1 BRA `(.L_x_8) ;  /* 0x0000000000389947 */ /* 0x000fea0003800000 */
[----:B------:R-:W0:Y:S01]  /*15e0*/  LDC.64 R12, c[0x0][0x390] ;  /* 0x0000e400ff0c7b82 */ /* 0x000e220000000a00 */
[----:B------:R-:W-:Y:S02]  /*15f0*/  IADD3 R6, PT, PT, R6, R11, RZ ;  /* 0x0000000b06067210 */ /* 0x000fe40007ffe0ff */
[----:B------:R-:W-:Y:S01]  /*1600*/  IADD3 R16, PT, PT, -R9, RZ, RZ ;  /* 0x000000ff09107210 */ /* 0x000fe20007ffe1ff */
[----:B------:R-:W-:Y:S01]  /*1610*/  IMAD R9, R11, R7, R2 ;  /* 0x000000070b097224 */ /* 0x000fe200078e0202 */
[----:B------:R-:W-:-:S07]  /*1620*/  LEA R6, R6, UR5, 0x2 ;  /* 0x0000000506067c11 */ /* 0x000fce000f8e10ff */
.L_x_11:
[C---:B0-----:R-:W-:Y:S01]  /*1630*/  IMAD.WIDE R10, R9.reuse, 0x4, R12 ;  /* 0x00000004090a7825 */ /* 0x041fe200078e020c */
[----:B------:R0:W1:Y:S05]  /*1640*/  LDS R18, [R6] ;  /* 0x0000000006127984 */ /* 0x00006a0000000800 */
[----:B------:R-:W1:Y:S01]  /*1650*/  LDG.E R10, desc[UR8][R10.64] ;  /* 0x000000080a0a7981 */ /* 0x000e62000c1e1900 */
[----:B------:R-:W-:Y:S02]  /*1660*/  IADD3 R16, PT, PT, R16, 0x1, RZ ;  /* 0x0000000110107810 */ /* 0x000fe40007ffe0ff */
[----:B------:R-:W-:Y:S02]  /*1670*/  IADD3 R9, PT, PT, R9, R7, RZ ;  /* 0x0000000709097210 */ /* 0x000fe40007ffe0ff */
[----:B------:R-:W-:-:S02]  /*1680*/  ISETP.NE.AND P0, PT, R16, RZ, PT ;  /* 0x000000ff1000720c */ /* 0x000fc40003f05270 */
[----:B0-----:R-:W-:Y:S01]  /*1690*/  IADD3 R6, PT, PT, R6, 0x4, RZ ;  /* 0x0000000406067810 */ /* 0x001fe20007ffe0ff */
[----:B-1----:R-:W-:-:S10]  /*16a0*/  FFMA R27, R18, R10, R27 ;  /* 0x0000000a121b7223 */ /* 0x002fd4000000001b */
[----:B------:R-:W-:Y:S05]  /*16b0*/  @P0 BRA `(.L_x_11) ;  /* 0xfffffffc00dc0947 */ /* 0x000fea000383ffff */
.L_x_8:
[----:B------:R-:W0:Y:S01]  /*16c0*/  LDC.64 R12, c[0x0][0x3a8] ;  /* 0x0000ea00ff0c7b82 */ /* 0x000e220000000a00 */
[----:B------:R-:W1:Y:S01]  /*16d0*/  LDCU UR6, c[0x0][0x3c8] ;  /* 0x00007900ff0677ac */ /* 0x000e620008000800 */
[----:B------:R-:W-:Y:S01]  /*16e0*/  IMAD R6, R4, R7, R2 ;  /* 0x0000000704067224 */ /* 0x000fe200078e0202 */
[----:B------:R-:W-:Y:S01]  /*16f0*/  ISETP.GE.U32.AND P0, PT, R8, 0x7, PT ;  /* 0x000000070800780c */ /* 0x000fe20003f06070 */
[----:B------:R-:W-:Y:S01]  /*1700*/  HFMA2 R18, -RZ, RZ, 0, 0 ;  /* 0x00000000ff127431 */ /* 0x000fe200000001ff */
[----:B------:R-:W-:Y:S02]  /*1710*/  LOP3.LUT R9, R5, 0x7, RZ, 0xc0, !PT ;  /* 0x0000000705097812 */ /* 0x000fe400078ec0ff */
[----:B------:R-:W-:Y:S02]  /*1720*/  MOV R10, RZ ;  /* 0x000000ff000a7202 */ /* 0x000fe40000000f00 */
[----:B------:R-:W-:Y:S01]  /*1730*/  ISETP.NE.AND P1, PT, R9, RZ, PT ;  /* 0x000000ff0900720c */ /* 0x000fe20003f25270 */
[----:B-1----:R-:W-:Y:S01]  /*1740*/  FMUL R27, R27, UR6 ;  /* 0x000000061b1b7c20 */ /* 0x002fe20008400000 */
[----:B0-----:R-:W-:-:S05]  /*1750*/  IMAD.WIDE R12, R6, 0x4, R12 ;  /* 0x00000004060c7825 */ /* 0x001fca00078e020c */
[----:B------:R0:W-:Y:S01]  /*1760*/  STG.E desc[UR8][R12.64], R27 ;  /* 0x0000001b0c007986 */ /* 0x0001e2000c101908 */
[----:B------:R-:W-:Y:S05]  /*1770*/  @!P0 BRA `(.L_x_12) ;  /* 0x0000000000c88947 */ /* 0x000fea0003800000 */
[----:B0-----:R-:W0:Y:S01]  /*1780*/  LDC.64 R12, c[0x0][0x388] ;  /* 0x0000e200ff0c7b82 */ /* 0x001e220000000a00 */
[----:B------:R-:W-:Y:S02]  /*1790*/  LOP3.LUT R10, R5, 0x7ffffff8, RZ, 0xc0, !PT ;  /* 0x7ffffff8050a7812 */ /* 0x000fe400078ec0ff */
[----:B------:R-:W-:Y:S02]  /*17a0*/  LEA R8, R0, UR5, 0x2 ;  /* 0x0000000500087c11 */ /* 0x000fe4000f8e10ff */
[----:B------:R-:W-:Y:S02]  /*17b0*/  MOV R18, RZ ;  /* 0x000000ff00127202 */ /* 0x000fe40000000f00 */
[----:B------:R-:W-:Y:S02]  /*17c0*/  MOV R22, R2 ;  /* 0x0000000200167202 */ /* 0x000fe40000000f00 */
[----:B------:R-:W-:-:S07]  /*17d0*/  IADD3 R11, PT, PT, -R10, RZ, RZ ;  /* 0x000000ff0a0b7210 */ /* 0x000fce0007ffe1ff */
.L_x_13:
[----:B0-----:R-:W-:Y:S01]  /*17e0*/  IMAD.WIDE R28, R22, 0x4, R12 ;  /* 0x00000004161c7825 */ /* 0x001fe200078e020c */
[----:B------:R-:W0:Y:S04]  /*17f0*/  LDS R27, [R8] ;  /* 0x00000000081b7984 */ /* 0x000e280000000800 */
[----:B------:R1:W0:Y:S01]  /*1800*/  LDG.E R19, desc[UR8][R28.64] ;  /* 0x000000081c137981 */ /* 0x000222000c1e1900 */
[----:B------:R-:W-:-:S05]  /*1810*/  IMAD.WIDE R16, R7, 0x4, R28 ;  /* 0x0000000407107825 */ /* 0x000fca00078e021c */
[----:B------:R-:W2:Y:S01]  /*1820*/  LDG.E R23, desc[UR8][R16.64] ;  /* 0x0000000810177981 */ /* 0x000ea2000c1e1900 */
[----:B------:R-:W-:-:S05]  /*1830*/  IMAD.WIDE R20, R7, 0x4, R16 ;  /* 0x0000000407147825 */ /* 0x000fca00078e0210 */
[----:B------:R3:W4:Y:S01]  /*1840*/  LDG.E R24, desc[UR8][R20.64] ;  /* 0x0000000814187981 */ /* 0x000722000c1e1900 */
[----:B------:R-:W-:-:S05]  /*1850*/  LEA R26, R3, R8, 0x2 ;  /* 0x00000008031a7211 */ /* 0x000fca00078e10ff */
[----:B-1----:R1:W2:Y:S01]  /*1860*/  LDS R28, [R26] ;  /* 0x000000001a1c7984 */ /* 0x0022a20000000800 */
[----:B---3--:R-:W-:-:S05]  /*1870*/  IMAD.WIDE R20, R7, 0x4, R20 ;  /* 0x0000000407147825 */ /* 0x008fca00078e0214 */
[----:B------:R3:W5:Y:S01]  /*1880*/  LDG.E R25, desc[UR8][R20.64] ;  /* 0x0000000814197981 */ /* 0x000762000c1e1900 */
[----:B------:R-:W-:Y:S01]  /*1890*/  IMAD.WIDE R16, R7, 0x4, R20 ;  /* 0x0000000407107825 */ /* 0x000fe200078e0214 */
[----:B-1----:R-:W-:-:S05]  /*18a0*/  LEA R26, R3, R26, 0x2 ;  /* 0x0000001a031a7211 */ /* 0x002fca00078e10ff */
[----:B---3--:R-:W4:Y:S01]  /*18b0*/  LDS R20, [R26] ;  /* 0x000000001a147984 */ /* 0x008f220000000800 */
[----:B------:R-:W-:Y:S01]  /*18c0*/  LEA R21, R3, R26, 0x2 ;  /* 0x0000001a03157211 */ /* 0x000fe200078e10ff */
[----:B0-----:R-:W-:Y:S01]  /*18d0*/  FFMA R27, R27, R19, R18 ;  /* 0x000000131b1b7223 */ /* 0x001fe20000000012 */
[C---:B------:R-:W-:Y:S02]  /*18e0*/  IMAD.WIDE R18, R7.reuse, 0x4, R16 ;  /* 0x0000000407127825 */ /* 0x040fe400078e0210 */
[----:B------:R-:W3:Y:S02]  /*18f0*/  LDG.E R16, desc[UR8][R16.64] ;  /* 0x0000000810107981 */ /* 0x000ee4000c1e1900 */
[----:B--2---:R-:W-:Y:S01]  /*1900*/  FFMA R23, R28, R23, R27 ;  /* 0x000000171c177223 */ /* 0x004fe2000000001b */
[C---:B------:R-:W-:Y:S02]  /*1910*/  IMAD.WIDE R28, R7.reuse, 0x4, R18 ;  /* 0x00000004071c7825 */ /* 0x040fe400078e0212 */
[----:B------:R-:W2:Y:S04]  /*1920*/  LDG.E R18, desc[UR8][R18.64] ;  /* 0x0000000812127981 */ /* 0x000ea8000c1e1900 */
[----:B------:R0:W2:Y:S02]  /*1930*/  LDG.E R27, desc[UR8][R28.64] ;  /* 0x000000081c1b7981 */ /* 0x0000a4000c1e1900 */
[----:B0-----:R-:W-:-:S06]  /*1940*/  IMAD.WIDE R28, R7, 0x4, R28 ;  /* 0x00000004071c7825 */ /* 0x001fcc00078e021c */
[----:B------:R-:W2:Y:S01]  /*1950*/  LDG.E R28, desc[UR8][R28.64] ;  /* 0x000000081c1c7981 */ /* 0x000ea2000c1e1900 */
[----:B----4-:R-:W-:-:S03]  /*1960*/  FFMA R20, R20, R24, R23 ;  /* 0x0000001814147223 */ /* 0x010fc60000000017 */
[----:B------:R-:W5:Y:S01]  /*1970*/  LDS R23, [R21] ;  /* 0x0000000015177984 */ /* 0x000f620000000800 */
[----:B------:R-:W-:-:S04]  /*1980*/  LEA R24, R3, R21, 0x2 ;  /* 0x0000001503187211 */ /* 0x000fc800078e10ff */
[----:B------:R-:W-:Y:S01]  /*1990*/  LEA R26, R3, R24, 0x2 ;  /* 0x00000018031a7211 */ /* 0x000fe200078e10ff */
[----:B------:R-:W3:Y:S04]  /*19a0*/  LDS R17, [R24] ;  /* 0x0000000018117984 */ /* 0x000ee80000000800 */
[----:B------:R-:W2:Y:S01]  /*19b0*/  LDS R19, [R26] ;  /* 0x000000001a137984 */ /* 0x000ea20000000800 */
[----:B-----5:R-:W-:Y:S01]  /*19c0*/  FFMA R20, R23, R25, R20 ;  /* 0x0000001917147223 */ /* 0x020fe20000000014 */
[----:B------:R-:W-:-:S04]  /*19d0*/  LEA R23, R3, R26, 0x2 ;  /* 0x0000001a03177211 */ /* 0x000fc800078e10ff */
[----:B------:R-:W-:Y:S02]  /*19e0*/  LEA R25, R3, R23, 0x2 ;  /* 0x0000001703197211 */ /* 0x000fe400078e10ff */
[----:B------:R-:W0:Y:S04]  /*19f0*/  LDS R23, [R23] ;  /* 0x0000000017177984 */ /* 0x000e280000000800 */
[----:B------:R-:W1:Y:S01]  /*1a00*/  LDS R25, [R25] ;  /* 0x0000000019197984 */ /* 0x000e620000000800 */
[----:B------:R-:W-:-:S04]  /*1a10*/  IADD3 R11, PT, PT, R11, 0x8, RZ ;  /* 0x000000080b0b7810 */ /* 0x000fc80007ffe0ff */
[----:B------:R-:W-:Y:S02]  /*1a20*/  ISETP.NE.AND P2, PT, R11, RZ, PT ;  /* 0x000000ff0b00720c */ /* 0x000fe40003f45270 */
[----:B------:R-:W-:Y:S02]  /*1a30*/  LEA R22, R7, R22, 0x3 ;  /* 0x0000001607167211 */ /* 0x000fe400078e18ff */
[----:B------:R-:W-:Y:S01]  /*1a40*/  LEA R8, R3, R8, 0x5 ;  /* 0x0000000803087211 */ /* 0x000fe200078e28ff */
[----:B---3--:R-:W-:-:S04]  /*1a50*/  FFMA R17, R17, R16, R20 ;  /* 0x0000001011117223 */ /* 0x008fc80000000014 */
[----:B--2---:R-:W-:-:S04]  /*1a60*/  FFMA R18, R19, R18, R17 ;  /* 0x0000001213127223 */ /* 0x004fc80000000011 */
[----:B0-----:R-:W-:-:S04]  /*1a70*/  FFMA R27, R23, R27, R18 ;  /* 0x0000001b171b7223 */ /* 0x001fc80000000012 */
[----:B-1----:R-:W-:Y:S01]  /*1a80*/  FFMA R18, R25, R28, R27 ;  /* 0x0000001c19127223 */ /* 0x002fe2000000001b */
[----:B------:R-:W-:Y:S06]  /*1a90*/  @P2 BRA `(.L_x_13) ;  /* 0xfffffffc00502947 */ /* 0x000fec000383ffff */
.L_x_12:
[----:B------:R-:W-:Y:S05]  /*1aa0*/  @!P1 BRA `(.L_x_14) ;  /* 0x0000000000d89947 */ /* 0x000fea0003800000 */
[----:B------:R-:W-:Y:S02]  /*1ab0*/  ISETP.GE.U32.AND P2, PT, R9, 0x4, PT ;  /* 0x000000040900780c */ /* 0x000fe40003f46070 */
[----:B------:R-:W-:-:S04]  /*1ac0*/  LOP3.LUT R24, R5, 0x3, RZ, 0xc0, !PT ;  /* 0x0000000305187812 */ /* 0x000fc800078ec0ff */
[----:B------:R-:W-:-:S07]  /*1ad0*/  ISETP.NE.AND P3, PT, R24, RZ, PT ;  /* 0x000000ff1800720c */ /* 0x000fce0003f65270 */
[----:B------:R-:W-:Y:S06]  /*1ae0*/  @!P2 BRA `(.L_x_15) ;  /* 0x000000000060a947 */ /* 0x000fec0003800000 */
[----:B------:R-:W1:Y:S01]  /*1af0*/  LDC.64 R22, c[0x0][0x388] ;  /* 0x0000e200ff167b82 */ /* 0x000e620000000a00 */
[----:B------:R-:W-:-:S04]  /*1b00*/  IMAD R11, R10, R7, R2 ;  /* 0x000000070a0b7224 */ /* 0x000fc800078e0202 */
[----:B-1----:R-:W-:-:S05]  /*1b10*/  IMAD.WIDE R22, R11, 0x4, R22 ;  /* 0x000000040b167825 */ /* 0x002fca00078e0216 */
[----:B------:R1:W2:Y:S01]  /*1b20*/  LDG.E R11, desc[UR8][R22.64] ;  /* 0x00000008160b7981 */ /* 0x0002a2000c1e1900 */
[----:B------:R-:W-:-:S04]  /*1b30*/  IMAD.WIDE R20, R7, 0x4, R22 ;  /* 0x0000000407147825 */ /* 0x000fc800078e0216 */
[C---:B0-----:R-:W-:Y:S02]  /*1b40*/  IMAD.WIDE R12, R7.reuse, 0x4, R20 ;  /* 0x00000004070c7825 */ /* 0x041fe400078e0214 */
[----:B------:R-:W3:Y:S02]  /*1b50*/  LDG.E R20, desc[UR8][R20.64] ;  /* 0x0000000814147981 */ /* 0x000ee4000c1e1900 */
[----:B------:R-:W-:Y:S02]  /*1b60*/  IMAD.WIDE R16, R7, 0x4, R12 ;  /* 0x0000000407107825 */ /* 0x000fe400078e020c */
[----:B------:R-:W4:Y:S04]  /*1b70*/  LDG.E R12, desc[UR8][R12.64] ;  /* 0x000000080c0c7981 */ /* 0x000f28000c1e1900 */
[----:B------:R-:W5:Y:S01]  /*1b80*/  LDG.E R16, desc[UR8][R16.64] ;  /* 0x0000000810107981 */ /* 0x000f62000c1e1900 */
[----:B------:R-:W-:-:S05]  /*1b90*/  IMAD R8, R10, R3, R0 ;  /* 0x000000030a087224 */ /* 0x000fca00078e0200 */
[----:B------:R-:W-:-:S04]  /*1ba0*/  LEA R8, R8, UR5, 0x2 ;  /* 0x0000000508087c11 */ /* 0x000fc8000f8e10ff */
[C---:B------:R-:W-:Y:S01]  /*1bb0*/  LEA R26, R3.reuse, R8, 0x2 ;  /* 0x00000008031a7211 */ /* 0x040fe200078e10ff */
[----:B------:R-:W2:Y:S03]  /*1bc0*/  LDS R19, [R8] ;  /* 0x0000000008137984 */ /* 0x000ea60000000800 */
[C---:B------:R-:W-:Y:S02]  /*1bd0*/  LEA R28, R3.reuse, R26, 0x2 ;  /* 0x0000001a031c7211 */ /* 0x040fe400078e10ff */
[----:B------:R-:W3:Y:S02]  /*1be0*/  LDS R26, [R26] ;  /* 0x000000001a1a7984 */ /* 0x000ee40000000800 */
[----:B-1----:R-:W-:Y:S02]  /*1bf0*/  LEA R22, R3, R28, 0x2 ;  /* 0x0000001c03167211 */ /* 0x002fe400078e10ff */
[----:B------:R-:W4:Y:S04]  /*1c00*/  LDS R28, [R28] ;  /* 0x000000001c1c7984 */ /* 0x000f280000000800 */
[----:B------:R-:W5:Y:S01]  /*1c10*/  LDS R22, [R22] ;  /* 0x0000000016167984 */ /* 0x000f620000000800 */
[----:B------:R-:W-:Y:S01]  /*1c20*/  IADD3 R10, PT, PT, R10, 0x4, RZ ;  /* 0x000000040a0a7810 */ /* 0x000fe20007ffe0ff */
[----:B--2---:R-:W-:-:S04]  /*1c30*/  FFMA R11, R19, R11, R18 ;  /* 0x0000000b130b7223 */ /* 0x004fc80000000012 */
[----:B---3--:R-:W-:-:S04]  /*1c40*/  FFMA R11, R26, R20, R11 ;  /* 0x000000141a0b7223 */ /* 0x008fc8000000000b */
[----:B----4-:R-:W-:-:S04]  /*1c50*/  FFMA R11, R28, R12, R11 ;  /* 0x0000000c1c0b7223 */ /* 0x010fc8000000000b */
[----:B-----5:R-:W-:-:S07]  /*1c60*/  FFMA R18, R22, R16, R11 ;  /* 0x0000001016127223 */ /* 0x020fce000000000b */
.L_x_15:
[----:B------:R-:W-:Y:S05]  /*1c70*/  @!P3 BRA `(.L_x_14) ;  /* 0x000000000064b947 */ /* 0x000fea0003800000 */
[----:B------:R-:W-:Y:S02]  /*1c80*/  ISETP.NE.AND P2, PT, R24, 0x1, PT ;  /* 0x000000011800780c */ /* 0x000fe40003f45270 */
[----:B------:R-:W-:-:S04]  /*1c90*/  LOP3.LUT R8, R5, 0x1, RZ, 0xc0, !PT ;  /* 0x0000000105087812 */ /* 0x000fc800078ec0ff */
[----:B------:R-:W-:-:S07]  /*1ca0*/  ISETP.NE.U32.AND P3, PT, R8, 0x1, PT ;  /* 0x000000010800780c */ /* 0x000fce0003f65070 */
[----:B------:R-:W1:Y:S01]  /*1cb0*/  @P2 LDC.64 R20, c[0x0][0x388] ;  /* 0x0000e200ff142b82 */ /* 0x000e620000000a00 */
[C---:B------:R-:W-:Y:S02]  /*1cc0*/  @P2 IMAD R11, R10.reuse, R7, R2 ;  /* 0x000000070a0b2224 */ /* 0x040fe400078e0202 */
[C---:B------:R-:W-:Y:S01]  /*1cd0*/  @P2 IMAD R8, R10.reuse, R3, R0 ;  /* 0x000000030a082224 */ /* 0x040fe200078e0200 */
[----:B------:R-:W-:-:S04]  /*1ce0*/  @P2 IADD3 R10, PT, PT, R10, 0x2, RZ ;  /* 0x000000020a0a2810 */ /* 0x000fc80007ffe0ff */
[----:B------:R-:W2:Y:S01]  /*1cf0*/  @!P3 LDC.64 R16, c[0x0][0x388] ;  /* 0x0000e200ff10bb82 */ /* 0x000ea20000000a00 */
[----:B-1----:R-:W-:-:S04]  /*1d00*/  @P2 IMAD.WIDE R20, R11, 0x4, R20 ;  /* 0x000000040b142825 */ /* 0x002fc800078e0214 */
[----:B------:R-:W-:Y:S02]  /*1d10*/  @!P3 IMAD R11, R10, R7, R2 ;  /* 0x000000070a0bb224 */ /* 0x000fe400078e0202 */
[----:B0-----:R-:W-:Y:S02]  /*1d20*/  @P2 IMAD.WIDE R12, R7, 0x4, R20 ;  /* 0x00000004070c2825 */ /* 0x001fe400078e0214 */
[----:B------:R-:W3:Y:S02]  /*1d30*/  @P2 LDG.E R21, desc[UR8][R20.64] ;  /* 0x0000000814152981 */ /* 0x000ee4000c1e1900 */
[----:B--2---:R-:W-:Y:S02]  /*1d40*/  @!P3 IMAD.WIDE R16, R11, 0x4, R16 ;  /* 0x000000040b10b825 */ /* 0x004fe400078e0210 */
[----:B------:R-:W2:Y:S04]  /*1d50*/  @P2 LDG.E R12, desc[UR8][R12.64] ;  /* 0x000000080c0c2981 */ /* 0x000ea8000c1e1900 */
[----:B------:R-:W4:Y:S01]  /*1d60*/  @!P3 LDG.E R16, desc[UR8][R16.64] ;  /* 0x000000081010b981 */ /* 0x000f22000c1e1900 */
[----:B------:R-:W-:Y:S01]  /*1d70*/  @P2 LEA R8, R8, UR5, 0x2 ;  /* 0x0000000508082c11 */ /* 0x000fe2000f8e10ff */
[----:B------:R-:W-:-:S03]  /*1d80*/  @!P3 IMAD R10, R3, R10, R0 ;  /* 0x0000000a030ab224 */ /* 0x000fc600078e0200 */
[----:B------:R-:W-:Y:S01]  /*1d90*/  @P2 LEA R19, R3, R8, 0x2 ;  /* 0x0000000803132211 */ /* 0x000fe200078e10ff */
[----:B------:R-:W3:Y:S01]  /*1da0*/  @P2 LDS R11, [R8] ;  /* 0x00000000080b2984 */ /* 0x000ee20000000800 */
[----:B------:R-:W-:-:S03]  /*1db0*/  @!P3 LEA R10, R10, UR5, 0x2 ;  /* 0x000000050a0abc11 */ /* 0x000fc6000f8e10ff */
[----:B------:R-:W2:Y:S04]  /*1dc0*/  @P2 LDS R22, [R19] ;  /* 0x0000000013162984 */ /* 0x000ea80000000800 */
[----:B------:R-:W4:Y:S01]  /*1dd0*/  @!P3 LDS R3, [R10] ;  /* 0x000000000a03b984 */ /* 0x000f220000000800 */
[----:B---3--:R-:W-:-:S04]  /*1de0*/  @P2 FFMA R11, R11, R21, R18 ;  /* 0x000000150b0b2223 */ /* 0x008fc80000000012 */
[----:B--2---:R-:W-:-:S04]  /*1df0*/  @P2 FFMA R18, R22, R12, R11 ;  /* 0x0000000c16122223 */ /* 0x004fc8000000000b */
[----:B----4-:R-:W-:-:S07]  /*1e00*/  @!P3 FFMA R18, R3, R16, R18 ;  /* 0x000000100312b223 */ /* 0x010fce0000000012 */
.L_x_14:
[----:B------:R-:W1:Y:S01]  /*1e10*/  LDC.64 R10, c[0x0][0x3b0] ;  /* 0x0000ec00ff0a7b82 */ /* 0x000e620000000a00 */
[----:B0-----:R-:W-:Y:S01]  /*1e20*/  FMUL R13, R18, UR6 ;  /* 0x00000006120d7c20 */ /* 0x001fe20008400000 */
[----:B------:R-:W-:Y:S01]  /*1e30*/  HFMA2 R20, -RZ, RZ, 0, 0 ;  /* 0x00000000ff147431 */ /* 0x000fe200000001ff */
[----:B------:R-:W-:Y:S01]  /*1e40*/  MOV R3, RZ ;  /* 0x000000ff00037202 */ /* 0x000fe20000000f00 */
[----:B-1----:R-:W-:-:S05]  /*1e50*/  IMAD.WIDE R10, R6, 0x4, R10 ;  /* 0x00000004060a7825 */ /* 0x002fca00078e020a */
[----:B------:R0:W-:Y:S01]  /*1e60*/  STG.E desc[UR8][R10.64], R13 ;  /* 0x0000000d0a007986 */ /* 0x0001e2000c101908 */
[----:B------:R-:W-:Y:S05]  /*1e70*/  @!P0 BRA `(.L_x_16) ;  /* 0x0000000400048947 */ /* 0x000fea0003800000 */
[C---:B------:R-:W-:Y:S01]  /*1e80*/  LOP3.LUT R3, R5.reuse, 0x7ffffff8, RZ, 0xc0, !PT ;  /* 0x7ffffff805037812 */ /* 0x040fe200078ec0ff */
[C---:B0-----:R-:W-:Y:S01]  /*1e90*/  IMAD R10, R5.reuse, 0x3, R4 ;  /* 0x00000003050a7824 */ /* 0x041fe200078e0204 */
[C---:B------:R-:W-:Y:S01]  /*1ea0*/  IADD3 R27, PT, PT, R5.reuse, UR4, R0 ;  /* 0x00000004051b7c10 */ /* 0x040fe2000fffe000 */
[C-C-:B------:R-:W-:Y:S01]  /*1eb0*/  IMAD R22, R5.reuse, 0x5, R4.reuse ;  /* 0x0000000505167824 */ /* 0x140fe200078e0204 */
[CC--:B------:R-:W-:Y:S01]  /*1ec0*/  LEA R0, R5.reuse, R4.reuse, 0x1 ;  /* 0x0000000405007211 */ /* 0x0c0fe200078e08ff */
[C-C-:B------:R-:W-:Y:S01]  /*1ed0*/  IMAD R25, R5.reuse, 0x6, R4.reuse ;  /* 0x0000000605197824 */ /* 0x140fe200078e0204 */
[CC--:B------:R-:W-:Y:S01]  /*1ee0*/  LEA R11, R5.reuse, R4.reuse, 0x2 ;  /* 0x00000004050b7211 */ /* 0x0c0fe200078e10ff */
[----:B------:R-:W-:Y:S01]  /*1ef0*/  IMAD R24, R5, 0x7, R4 ;  /* 0x0000000705187824 */ /* 0x000fe200078e0204 */
[----:B------:R-:W-:Y:S02]  /*1f00*/  MOV R20, RZ ;  /* 0x000000ff00147202 */ /* 0x000fe40000000f00 */
[----:B------:R-:W-:-:S02]  /*1f10*/  MOV R23, R4 ;  /* 0x0000000400177202 */ /* 0x000fc40000000f00 */
[----:B------:R-:W-:Y:S02]  /*1f20*/  MOV R26, R2 ;  /* 0x00000002001a7202 */ /* 0x000fe40000000f00 */
[----:B------:R-:W-:-:S07]  /*1f30*/  IADD3 R8, PT, PT, -R3, RZ, RZ ;  /* 0x000000ff03087210 */ /* 0x000fce0007ffe1ff */
.L_x_17:
[----:B------:R-:W0:Y:S01]  /*1f40*/  LDC.64 R12, c[0x0][0x380] ;  /* 0x0000e000ff0c7b82 */ /* 0x000e220000000a00 */
[----:B------:R-:W-:-:S04]  /*1f50*/  IMAD.WIDE.U32 R18, R23, 0x4, R14 ;  /* 0x0000000417127825 */ /* 0x000fc800078e000e */
[----:B------:R-:W-:Y:S02]  /*1f60*/  IMAD.WIDE.U32 R16, R27, 0x4, R14 ;  /* 0x000000041b107825 */ /* 0x000fe400078e000e */
[----:B------:R-:W2:Y:S04]  /*1f70*/  LDG.E R19, desc[UR8][R18.64] ;  /* 0x0000000812137981 */ /* 0x000ea8000c1e1900 */
[----:B------:R-:W3:Y:S01]  /*1f80*/  LDG.E R17, desc[UR8][R16.64] ;  /* 0x0000000810117981 */ /* 0x000ee2000c1e1900 */
[----:B0-----:R-:W-:-:S05]  /*1f90*/  IMAD.WIDE R12, R26, 0x4, R12 ;  /* 0x000000041a0c7825 */ /* 0x001fca00078e020c */
[----:B------:R-:W2:Y:S01]  /*1fa0*/  LDG.E R21, desc[UR8][R12.64] ;  /* 0x000000080c157981 */ /* 0x000ea2000c1e1900 */
[----:B------:R-:W-:-:S05]  /*1fb0*/  IMAD.WIDE R28, R7, 0x4, R12 ;  /* 0x00000004071c7825 */ /* 0x000fca00078e020c */
[----:B------:R-:W3:Y:S01]  /*1fc0*/  LDG.E R12, desc[UR8][R28.64] ;  /* 0x000000081c0c7981 */ /* 0x000ee2000c1e1900 */
[----:B--2---:R-:W-:-:S04]  /*1fd0*/  FFMA R20, R19, R21, R20 ;  /* 0x0000001513147223 */ /* 0x004fc80000000014 */
[----:B---3--:R-:W-:Y:S01]  /*1fe0*/  FFMA R20, R17, R12, R20 ;  /* 0x0000000c11147223 */ /* 0x008fe20000000014 */
[----:B------:R-:W-:-:S04]  /*1ff0*/  IMAD.WIDE.U32 R12, R0, 0x4, R14 ;  /* 0x00000004000c7825 */ /* 0x000fc800078e000e */
[C---:B------:R-:W-:Y:S01]  /*2000*/  IMAD.WIDE R16, R7.reuse, 0x4, R28 ;  /* 0x0000000407107825 */ /* 0x040fe200078e021c */
[----:B------:R0:W2:Y:S04]  /*2010*/  LDG.E R21, desc[UR8][R12.64] ;  /* 0x000000080c157981 */ /* 0x0000a8000c1e1900 */
[----:B------:R-:W2:Y:S01]  /*2020*/  LDG.E R28, desc[UR8][R16.64] ;  /* 0x00000008101c7981 */ /* 0x000ea2000c1e1900 */
[----:B------:R-:W-:-:S04]  /*2030*/  IMAD.WIDE R18, R7, 0x4, R16 ;  /* 0x0000000407127825 */ /* 0x000fc800078e0210 */
[----:B0-----:R-:W-:Y:S01]  /*2040*/  IMAD.WIDE.U32 R12, R10, 0x4, R14 ;  /* 0x000000040a0c7825 */ /* 0x001fe200078e000e */
[----:B------:R0:W3:Y:S05]  /*2050*/  LDG.E R16, desc[UR8][R18.64] ;  /* 0x0000000812107981 */ /* 0x0000ea000c1e1900 */
[----:B------:R-:W3:Y:S01]  /*2060*/  LDG.E R13, desc[UR8][R12.64] ;  /* 0x000000080c0d7981 */ /* 0x000ee2000c1e1900 */
[----:B0-----:R-:W-:-:S05]  /*2070*/  IMAD.WIDE R18, R7, 0x4, R18 ;  /* 0x0000000407127825 */ /* 0x001fca00078e0212 */
[----:B------:R-:W4:Y:S01]  /*2080*/  LDG.E R29, desc[UR8][R18.64] ;  /* 0x00000008121d7981 */ /* 0x000f22000c1e1900 */
[----:B--2---:R-:W-:Y:S01]  /*2090*/  FFMA R28, R21, R28, R20 ;  /* 0x0000001c151c7223 */ /* 0x004fe20000000014 */
[----:B------:R-:W-:-:S06]  /*20a0*/  IMAD.WIDE.U32 R20, R11, 0x4, R14 ;  /* 0x000000040b147825 */ /* 0x000fcc00078e000e */
[----:B------:R-:W4:Y:S01]  /*20b0*/  LDG.E R21, desc[UR8][R20.64] ;  /* 0x0000000814157981 */ /* 0x000f22000c1e1900 */
[----:B---3--:R-:W-:Y:S01]  /*20c0*/  FFMA R28, R13, R16, R28 ;  /* 0x000000100d1c7223 */ /* 0x008fe2000000001c */
[----:B------:R-:W-:-:S04]  /*20d0*/  IMAD.WIDE.U32 R12, R22, 0x4, R14 ;  /* 0x00000004160c7825 */ /* 0x000fc800078e000e */
[C---:B------:R-:W-:Y:S02]  /*20e0*/  IMAD.WIDE R16, R7.reuse, 0x4, R18 ;  /* 0x0000000407107825 */ /* 0x040fe400078e0212 */
[----:B------:R-:W2:Y:S04]  /*20f0*/  LDG.E R13, desc[UR8][R12.64] ;  /* 0x000000080c0d7981 */ /* 0x000ea8000c1e1900 */
[----:B------:R0:W2:Y:S02]  /*2100*/  LDG.E R12, desc[UR8][R16.64] ;  /* 0x00000008100c7981 */ /* 0x0000a4000c1e1900 */
[----:B0-----:R-:W-:-:S04]  /*2110*/  IMAD.WIDE R16, R7, 0x4, R16 ;  /* 0x0000000407107825 */ /* 0x001fc800078e0210 */
[----:B------:R-:W-:-:S06]  /*2120*/  IMAD.WIDE R18, R7, 0x4, R16 ;  /* 0x0000000407127825 */ /* 0x000fcc00078e0210 */
[----:B------:R-:W3:Y:S01]  /*2130*/  LDG.E R18, desc[UR8][R18.64] ;  /* 0x0000000812127981 */ /* 0x000ee2000c1e1900 */
[----:B----4-:R-:W-:Y:S01]  /*2140*/  FFMA R28, R21, R29, R28 ;  /* 0x0000001d151c7223 */ /* 0x010fe2000000001c */
[----:B------:R-:W-:-:S06]  /*2150*/  IMAD.WIDE.U32 R20, R24, 0x4, R14 ;  /* 0x0000000418147825 */ /* 0x000fcc00078e000e */
[----:B------:R-:W3:Y:S01]  /*2160*/  LDG.E R21, desc[UR8][R20.64] ;  /* 0x0000000814157981 */ /* 0x000ee2000c1e1900 */
[----:B--2---:R-:W-:Y:S01]  /*2170*/  FFMA R28, R13, R12, R28 ;  /* 0x0000000c0d1c7223 */ /* 0x004fe2000000001c */
[----:B------:R-:W-:-:S05]  /*2180*/  IMAD.WIDE.U32 R12, R25, 0x4, R14 ;  /* 0x00000004190c7825 */ /* 0x000fca00078e000e */
[----:B------:R-:W2:Y:S04]  /*2190*/  LDG.E R29, desc[UR8][R12.64] ;  /* 0x000000080c1d7981 */ /* 0x000ea8000c1e1900 */
[----:B------:R-:W2:Y:S01]  /*21a0*/  LDG.E R12, desc[UR8][R16.64] ;  /* 0x00000008100c7981 */ /* 0x000ea2000c1e1900 */
[----:B------:R-:W-:-:S04]  /*21b0*/  IADD3 R8, PT, PT, R8, 0x8, RZ ;  /* 0x0000000808087810 */ /* 0x000fc80007ffe0ff */
[----:B------:R-:W-:Y:S02]  /*21c0*/  ISETP.NE.AND P0, PT, R8, RZ, PT ;  /* 0x000000ff0800720c */ /* 0x000fe40003f05270 */
[C---:B------:R-:W-:Y:S02]  /*21d0*/  LEA R27, R5.reuse, R27, 0x3 ;  /* 0x0000001b051b7211 */ /* 0x040fe400078e18ff */
[C---:B------:R-:W-:Y:S02]  /*21e0*/  LEA R0, R5.reuse, R0, 0x3 ;  /* 0x0000000005007211 */ /* 0x040fe400078e18ff */
[C---:B------:R-:W-:Y:S02]  /*21f0*/  LEA R10, R5.reuse, R10, 0x3 ;  /* 0x0000000a050a7211 */ /* 0x040fe400078e18ff */
[C---:B------:R-:W-:Y:S02]  /*2200*/  LEA R11, R5.reuse, R11, 0x3 ;  /* 0x0000000b050b7211 */ /* 0x040fe400078e18ff */
[----:B------:R-:W-:-:S02]  /*2210*/  LEA R22, R5, R22, 0x3 ;  /* 0x0000001605167211 */ /* 0x000fc400078e18ff */
[C---:B------:R-:W-:Y:S02]  /*2220*/  LEA R23, R5.reuse, R23, 0x3 ;  /* 0x0000001705177211 */ /* 0x040fe400078e18ff */
[C---:B------:R-:W-:Y:S02]  /*2230*/  LEA R25, R5.reuse, R25, 0x3 ;  /* 0x0000001905197211 */ /* 0x040fe400078e18ff */
[----:B------:R-:W-:Y:S02]  /*2240*/  LEA R24, R5, R24, 0x3 ;  /* 0x0000001805187211 */ /* 0x000fe400078e18ff */
[----:B------:R-:W-:Y:S01]  /*2250*/  LEA R26, R7, R26, 0x3 ;  /* 0x0000001a071a7211 */ /* 0x000fe200078e18ff */
[----:B--2---:R-:W-:-:S04]  /*2260*/  FFMA R28, R29, R12, R28 ;  /* 0x0000000c1d1c7223 */ /* 0x004fc8000000001c */
[----:B---3--:R-:W-:Y:S01]  /*2270*/  FFMA R20, R21, R18, R28 ;  /* 0x0000001215147223 */ /* 0x008fe2000000001c */
[----:B------:R-:W-:Y:S06]  /*2280*/  @P0 BRA `(.L_x_17) ;  /* 0xfffffffc002c0947 */ /* 0x000fec000383ffff */
.L_x_16:
[----:B------:R-:W-:Y:S05]  /*2290*/  @!P1 BRA `(.L_x_18) ;  /* 0x0000000000e89947 */ /* 0x000fea0003800000 */
[----:B------:R-:W-:Y:S02]  /*22a0*/  ISETP.GE.U32.AND P0, PT, R9, 0x4, PT ;  /* 0x000000040900780c */ /* 0x000fe40003f06070 */
[----:B------:R-:W-:-:S04]  /*22b0*/  LOP3.LUT R0, R5, 0x3, RZ, 0xc0, !PT ;  /* 0x0000000305007812 */ /* 0x000fc800078ec0ff */
[----:B------:R-:W-:-:S07]  /*22c0*/  ISETP.NE.AND P1, PT, R0, RZ, PT ;  /* 0x000000ff0000720c */ /* 0x000fce0003f25270 */
[----:B------:R-:W-:Y:S06]  /*22d0*/  @!P0 BRA `(.L_x_19) ;  /* 0x00000000006c8947 */ /* 0x000fec0003800000 */
[----:B------:R-:W1:Y:S01]  /*22e0*/  LDC.64 R24, c[0x0][0x380] ;  /* 0x0000e000ff187b82 */ /* 0x000e620000000a00 */
[C---:B------:R-:W-:Y:S02]  /*22f0*/  IMAD R9, R3.reuse, R7, R2 ;  /* 0x0000000703097224 */ /* 0x040fe400078e0202 */
[----:B------:R-:W-:-:S05]  /*2300*/  IMAD R26, R3, R5, R4 ;  /* 0x00000005031a7224 */ /* 0x000fca00078e0204 */
[C---:B------:R-:W-:Y:S01]  /*2310*/  IADD3 R16, PT, PT, R26.reuse, R5, RZ ;  /* 0x000000051a107210 */ /* 0x040fe20007ffe0ff */
[----:B------:R-:W-:-:S03]  /*2320*/  IMAD.WIDE.U32 R26, R26, 0x4, R14 ;  /* 0x000000041a1a7825 */ /* 0x000fc600078e000e */
[CC--:B------:R-:W-:Y:S01]  /*2330*/  IADD3 R12, PT, PT, R16.reuse, R5.reuse, RZ ;  /* 0x00000005100c7210 */ /* 0x0c0fe20007ffe0ff */
[----:B------:R-:W-:Y:S01]  /*2340*/  IMAD.WIDE.U32 R16, R16, 0x4, R14 ;  /* 0x0000000410107825 */ /* 0x000fe200078e000e */
[----:B------:R-:W2:Y:S03]  /*2350*/  LDG.E R21, desc[UR8][R26.64] ;  /* 0x000000081a157981 */ /* 0x000ea6000c1e1900 */
[----:B-1----:R-:W-:Y:S01]  /*2360*/  IMAD.WIDE R24, R9, 0x4, R24 ;  /* 0x0000000409187825 */ /* 0x002fe200078e0218 */
[C---:B------:R-:W-:Y:S01]  /*2370*/  IADD3 R19, PT, PT, R12.reuse, R5, RZ ;  /* 0x000000050c137210 */ /* 0x040fe20007ffe0ff */
[----:B------:R-:W3:Y:S02]  /*2380*/  LDG.E R16, desc[UR8][R16.64] ;  /* 0x0000000810107981 */ /* 0x000ee4000c1e1900 */
[----:B0-----:R-:W-:Y:S02]  /*2390*/  IMAD.WIDE R10, R7, 0x4, R24 ;  /* 0x00000004070a7825 */ /* 0x001fe400078e0218 */
[----:B------:R-:W2:Y:S02]  /*23a0*/  LDG.E R24, desc[UR8][R24.64] ;  /* 0x0000000818187981 */ /* 0x000ea4000c1e1900 */
[----:B------:R-:W-:-:S04]  /*23b0*/  IMAD.WIDE.U32 R12, R12, 0x4, R14 ;  /* 0x000000040c0c7825 */ /* 0x000fc800078e000e */
[----:B------:R-:W-:Y:S02]  /*23c0*/  IMAD.WIDE R8, R7, 0x4, R10 ;  /* 0x0000000407087825 */ /* 0x000fe400078e020a */
[----:B------:R-:W3:Y:S02]  /*23d0*/  LDG.E R10, desc[UR8][R10.64] ;  /* 0x000000080a0a7981 */ /* 0x000ee4000c1e1900 */
[----:B------:R-:W-:Y:S02]  /*23e0*/  IMAD.WIDE.U32 R18, R19, 0x4, R14 ;  /* 0x0000000413127825 */ /* 0x000fe400078e000e */
[----:B------:R-:W4:Y:S02]  /*23f0*/  LDG.E R12, desc[UR8][R12.64] ;  /* 0x000000080c0c7981 */ /* 0x000f24000c1e1900 */
[----:B------:R-:W-:Y:S02]  /*2400*/  IMAD.WIDE R22, R7, 0x4, R8 ;  /* 0x0000000407167825 */ /* 0x000fe400078e0208 */
[----:B------:R-:W4:Y:S04]  /*2410*/  LDG.E R8, desc[UR8][R8.64] ;  /* 0x0000000808087981 */ /* 0x000f28000c1e1900 */
[----:B------:R-:W5:Y:S04]  /*2420*/  LDG.E R18, desc[UR8][R18.64] ;  /* 0x0000000812127981 */ /* 0x000f68000c1e1900 */
[----:B------:R-:W5:Y:S01]  /*2430*/  LDG.E R22, desc[UR8][R22.64] ;  /* 0x0000000816167981 */ /* 0x000f62000c1e1900 */
[----:B------:R-:W-:Y:S01]  /*2440*/  IADD3 R3, PT, PT, R3, 0x4, RZ ;  /* 0x0000000403037810 */ /* 0x000fe20007ffe0ff */
[----:B--2---:R-:W-:-:S04]  /*2450*/  FFMA R21, R21, R24, R20 ;  /* 0x0000001815157223 */ /* 0x004fc80000000014 */
[----:B---3--:R-:W-:-:S04]  /*2460*/  FFMA R21, R16, R10, R21 ;  /* 0x0000000a10157223 */ /* 0x008fc80000000015 */
[----:B----4-:R-:W-:-:S04]  /*2470*/  FFMA R21, R12, R8, R21 ;  /* 0x000000080c157223 */ /* 0x010fc80000000015 */
[----:B-----5:R-:W-:-:S07]  /*2480*/  FFMA R20, R18, R22, R21 ;  /* 0x0000001612147223 */ /* 0x020fce0000000015 */
.L_x_19:
[----:B------:R-:W-:Y:S05]  /*2490*/  @!P1 BRA `(.L_x_18) ;  /* 0x0000000000689947 */ /* 0x000fea0003800000 */
[----:B------:R-:W-:Y:S02]  /*24a0*/  ISETP.NE.AND P0, PT, R0, 0x1, PT ;  /* 0x000000010000780c */ /* 0x000fe40003f05270 */
[----:B------:R-:W-:-:S04]  /*24b0*/  LOP3.LUT R0, R5, 0x1, RZ, 0xc0, !PT ;  /* 0x0000000105007812 */ /* 0x000fc800078ec0ff */
[----:B------:R-:W-:-:S07]  /*24c0*/  ISETP.NE.U32.AND P1, PT, R0, 0x1, PT ;  /* 0x000000010000780c */ /* 0x000fce0003f25070 */
[----:B0-----:R-:W0:Y:S01]  /*24d0*/  @P0 LDC.64 R10, c[0x0][0x380] ;  /* 0x0000e000ff0a0b82 */ /* 0x001e220000000a00 */
[C---:B------:R-:W-:Y:S02]  /*24e0*/  @P0 IMAD R0, R3.reuse, R5, R4 ;  /* 0x0000000503000224 */ /* 0x040fe400078e0204 */
[C---:B------:R-:W-:Y:S01]  /*24f0*/  @P0 IMAD R13, R3.reuse, R7, R2 ;  /* 0x00000007030d0224 */ /* 0x040fe200078e0202 */
[----:B------:R-:W-:Y:S01]  /*2500*/  @P0 IADD3 R3, PT, PT, R3, 0x2, RZ ;  /* 0x0000000203030810 */ /* 0x000fe20007ffe0ff */
[C---:B------:R-:W-:Y:S01]  /*2510*/  @P0 IMAD.WIDE.U32 R16, R0.reuse, 0x4, R14 ;  /* 0x0000000400100825 */ /* 0x040fe200078e000e */
[-C--:B------:R-:W-:Y:S02]  /*2520*/  @P0 IADD3 R19, PT, PT, R0, R5.reuse, RZ ;  /* 0x0000000500130210 */ /* 0x080fe40007ffe0ff */
[----:B------:R-:W1:Y:S01]  /*2530*/  @!P1 LDC.64 R8, c[0x0][0x380] ;  /* 0x0000e000ff089b82 */ /* 0x000e620000000a00 */
[----:B------:R-:W-:Y:S02]  /*2540*/  @!P1 IMAD R5, R3, R5, R4 ;  /* 0x0000000503059224 */ /* 0x000fe400078e0204 */
[----:B------:R-:W2:Y:S01]  /*2550*/  @P0 LDG.E R17, desc[UR8][R16.64] ;  /* 0x0000000810110981 */ /* 0x000ea2000c1e1900 */
[----:B0-----:R-:W-:-:S04]  /*2560*/  @P0 IMAD.WIDE R10, R13, 0x4, R10 ;  /* 0x000000040d0a0825 */ /* 0x001fc800078e020a */
[----:B------:R-:W-:-:S04]  /*2570*/  @P0 IMAD.WIDE.U32 R12, R19, 0x4, R14 ;  /* 0x00000004130c0825 */ /* 0x000fc800078e000e */
[----:B------:R-:W-:Y:S02]  /*2580*/  @!P1 IMAD R19, R3, R7, R2 ;  /* 0x0000000703139224 */ /* 0x000fe400078e0202 */
[----:B------:R-:W-:Y:S01]  /*2590*/  @P0 IMAD.WIDE R2, R7, 0x4, R10 ;  /* 0x0000000407020825 */ /* 0x000fe200078e020a */
[----:B------:R-:W3:Y:S04]  /*25a0*/  @P0 LDG.E R12, desc[UR8][R12.64] ;  /* 0x000000080c0c0981 */ /* 0x000ee8000c1e1900 */
[----:B------:R-:W2:Y:S01]  /*25b0*/  @P0 LDG.E R10, desc[UR8][R10.64] ;  /* 0x000000080a0a0981 */ /* 0x000ea2000c1e1900 */
[----:B------:R-:W-:-:S03]  /*25c0*/  @!P1 IMAD.WIDE.U32 R14, R5, 0x4, R14 ;  /* 0x00000004050e9825 */ /* 0x000fc600078e000e */
[----:B------:R-:W3:Y:S01]  /*25d0*/  @P0 LDG.E R2, desc[UR8][R2.64] ;  /* 0x0000000802020981 */ /* 0x000ee2000c1e1900 */
[----:B-1----:R-:W-:-:S03]  /*25e0*/  @!P1 IMAD.WIDE R8, R19, 0x4, R8 ;  /* 0x0000000413089825 */ /* 0x002fc600078e0208 */
[----:B------:R-:W4:Y:S04]  /*25f0*/  @!P1 LDG.E R15, desc[UR8][R14.64] ;  /* 0x000000080e0f9981 */ /* 0x000f28000c1e1900 */
[----:B------:R-:W4:Y:S01]  /*2600*/  @!P1 LDG.E R8, desc[UR8][R8.64] ;  /* 0x0000000808089981 */ /* 0x000f22000c1e1900 */
[----:B--2---:R-:W-:-:S04]  /*2610*/  @P0 FFMA R17, R17, R10, R20 ;  /* 0x0000000a11110223 */ /* 0x004fc80000000014 */
[----:B---3--:R-:W-:-:S04]  /*2620*/  @P0 FFMA R20, R12, R2, R17 ;  /* 0x000000020c140223 */ /* 0x008fc80000000011 */
[----:B----4-:R-:W-:-:S07]  /*2630*/  @!P1 FFMA R20, R15, R8, R20 ;  /* 0x000000080f149223 */ /* 0x010fce0000000014 */
.L_x_18:
[----:B------:R-:W1:Y:S02]  /*2640*/  LDC.64 R2, c[0x0][0x3b8] ;  /* 0x0000ee00ff027b82 */ /* 0x000e640000000a00 */
[----:B-1----:R-:W-:-:S05]  /*2650*/  IMAD.WIDE R6, R6, 0x4, R2 ;  /* 0x0000000406067825 */ /* 0x002fca00078e0202 */
[----:B------:R-:W-:Y:S01]  /*2660*/  STG.E desc[UR8][R6.64], R20 ;  /* 0x0000001406007986 */ /* 0x000fe2000c101908 */
[----:B------:R-:W-:Y:S05]  /*2670*/  EXIT ;  /* 0x000000000000794d */ /* 0x000fea0003800000 */
.L_x_20:
[----:B------:R-:W-:-:S00]  /*2680*/  BRA `(.L_x_20) ;  /* 0xfffffffc00fc7947 */ /* 0x000fc0000383ffff */
[----:B------:R-:W-:-:S00]  /*2690*/  NOP ;  /* 0x0000000000007918 */ /* 0x000fc00000000000 */
        /* <DEDUP_REMOVED lines=14> */
.L_x_21:


//--------------------- .nv.shared._Z22flashAttentionBackwardPfS_S_S_S_S_S_S_iif --------------------------
	.section	.nv.shared._Z22flashAttentionBackwardPfS_S_S_S_S_S_S_iif,"aw",@nobits
	.sectionflags	@""
	.align	16
	.zero		1024


//--------------------- .nv.shared.reserved.0     --------------------------
	.section	.nv.shared.reserved.0,"aw",@nobits
	.weak		__nv_reservedSMEM_offset_0_alias
	.size		__nv_reservedSMEM_offset_0_alias, 0, 64
	.other		__nv_reservedSMEM_offset_0_alias,@"STO_CUDA_RESERVED_SHARED STV_DEFAULT"
__nv_reservedSMEM_offset_0_alias:
	.zero		0
	.zero		64


//--------------------- .nv.constant0._Z22flashAttentionBackwardPfS_S_S_S_S_S_S_iif --------------------------
	.section	.nv.constant0._Z22flashAttentionBackwardPfS_S_S_S_S_S_S_iif,"a",@progbits
	.sectionflags	@""
	.align	4
.nv.constant0._Z22flashAttentionBackwardPfS_S_S_S_S_S_S_iif:
	.zero		972


//--------------------- SYMBOLS --------------------------

	.type		.nv.reservedSmem.offset0,@object
	.size		.nv.reservedSmem.offset0,0x4
	.type		.nv.reservedSmem.cap,@object
	.size		.nv.reservedSmem.cap,0x4
